//
// Generated by NVIDIA NVVM Compiler
//
// Compiler Build ID: CL-36424714
// Cuda compilation tools, release 13.0, V13.0.88
// Based on NVVM 20.0.0
//

.version 9.0
.target sm_100
.address_size 64

	// .globl	_Z10Matrix_MulPxS_S_xxx
// _ZZ10Matrix_MulPxS_S_xxxE4ds_A has been demoted
// _ZZ10Matrix_MulPxS_S_xxxE4ds_B has been demoted

.visible .entry _Z10Matrix_MulPxS_S_xxx(
	.param .u64 .ptr .align 1 _Z10Matrix_MulPxS_S_xxx_param_0,
	.param .u64 .ptr .align 1 _Z10Matrix_MulPxS_S_xxx_param_1,
	.param .u64 .ptr .align 1 _Z10Matrix_MulPxS_S_xxx_param_2,
	.param .u64 _Z10Matrix_MulPxS_S_xxx_param_3,
	.param .u64 _Z10Matrix_MulPxS_S_xxx_param_4,
	.param .u64 _Z10Matrix_MulPxS_S_xxx_param_5
)
{
	.reg .pred 	%p<13>;
	.reg .b32 	%r<24>;
	.reg .b64 	%rd<282>;
	// demoted variable
	.shared .align 8 .b8 _ZZ10Matrix_MulPxS_S_xxxE4ds_A[8192];
	// demoted variable
	.shared .align 8 .b8 _ZZ10Matrix_MulPxS_S_xxxE4ds_B[8192];
	ld.param.u64 	%rd52, [_Z10Matrix_MulPxS_S_xxx_param_0];
	ld.param.u64 	%rd53, [_Z10Matrix_MulPxS_S_xxx_param_1];
	ld.param.u64 	%rd48, [_Z10Matrix_MulPxS_S_xxx_param_2];
	ld.param.u64 	%rd49, [_Z10Matrix_MulPxS_S_xxx_param_3];
	ld.param.u64 	%rd50, [_Z10Matrix_MulPxS_S_xxx_param_4];
	ld.param.u64 	%rd51, [_Z10Matrix_MulPxS_S_xxx_param_5];
	cvta.to.global.u64 	%rd1, %rd48;
	cvta.to.global.u64 	%rd2, %rd53;
	cvta.to.global.u64 	%rd3, %rd52;
	min.s64 	%rd54, %rd49, %rd51;
	setp.gt.s64 	%p1, %rd54, 31;
	@%p1 bra 	$L__BB0_14;
	mov.u32 	%r16, %ctaid.y;
	mov.u32 	%r17, %ntid.y;
	mov.u32 	%r18, %tid.y;
	mad.lo.s32 	%r19, %r16, %r17, %r18;
	cvt.u64.u32 	%rd172, %r19;
	mov.u32 	%r20, %ctaid.x;
	mov.u32 	%r21, %ntid.x;
	mov.u32 	%r22, %tid.x;
	mad.lo.s32 	%r23, %r20, %r21, %r22;
	cvt.u64.u32 	%rd173, %r23;
	add.s64 	%rd174, %rd49, -1;
	min.s64 	%rd4, %rd173, %rd174;
	add.s64 	%rd175, %rd51, -1;
	min.s64 	%rd5, %rd172, %rd175;
	setp.lt.s64 	%p4, %rd50, 1;
	mov.b64 	%rd277, 0;
	@%p4 bra 	$L__BB0_13;
	mul.lo.s64 	%rd6, %rd4, %rd50;
	setp.lt.u64 	%p5, %rd50, 8;
	mov.b64 	%rd272, 0;
	mov.u64 	%rd277, %rd272;
	@%p5 bra 	$L__BB0_5;
	and.b64  	%rd272, %rd50, 9223372036854775800;
	shl.b64 	%rd179, %rd5, 3;
	add.s64 	%rd265, %rd2, %rd179;
	shl.b64 	%rd180, %rd6, 3;
	add.s64 	%rd181, %rd180, %rd3;
	add.s64 	%rd264, %rd181, 32;
	mov.b64 	%rd277, 0;
	mov.u64 	%rd266, %rd272;
$L__BB0_4:
	.pragma "nounroll";
	ld.global.u64 	%rd182, [%rd264+-32];
	ld.global.u64 	%rd183, [%rd265];
	mad.lo.s64 	%rd184, %rd183, %rd182, %rd277;
	ld.global.u64 	%rd185, [%rd264+-24];
	shl.b64 	%rd186, %rd51, 3;
	add.s64 	%rd187, %rd265, %rd186;
	ld.global.u64 	%rd188, [%rd187];
	mad.lo.s64 	%rd189, %rd188, %rd185, %rd184;
	ld.global.u64 	%rd190, [%rd264+-16];
	add.s64 	%rd191, %rd187, %rd186;
	ld.global.u64 	%rd192, [%rd191];
	mad.lo.s64 	%rd193, %rd192, %rd190, %rd189;
	ld.global.u64 	%rd194, [%rd264+-8];
	add.s64 	%rd195, %rd191, %rd186;
	ld.global.u64 	%rd196, [%rd195];
	mad.lo.s64 	%rd197, %rd196, %rd194, %rd193;
	ld.global.u64 	%rd198, [%rd264];
	add.s64 	%rd199, %rd195, %rd186;
	ld.global.u64 	%rd200, [%rd199];
	mad.lo.s64 	%rd201, %rd200, %rd198, %rd197;
	ld.global.u64 	%rd202, [%rd264+8];
	add.s64 	%rd203, %rd199, %rd186;
	ld.global.u64 	%rd204, [%rd203];
	mad.lo.s64 	%rd205, %rd204, %rd202, %rd201;
	ld.global.u64 	%rd206, [%rd264+16];
	add.s64 	%rd207, %rd203, %rd186;
	ld.global.u64 	%rd208, [%rd207];
	mad.lo.s64 	%rd209, %rd208, %rd206, %rd205;
	ld.global.u64 	%rd210, [%rd264+24];
	add.s64 	%rd211, %rd207, %rd186;
	ld.global.u64 	%rd212, [%rd211];
	mad.lo.s64 	%rd277, %rd212, %rd210, %rd209;
	add.s64 	%rd266, %rd266, -8;
	shl.b64 	%rd213, %rd51, 6;
	add.s64 	%rd265, %rd265, %rd213;
	add.s64 	%rd264, %rd264, 64;
	setp.ne.s64 	%p6, %rd266, 0;
	@%p6 bra 	$L__BB0_4;
$L__BB0_5:
	and.b64  	%rd21, %rd50, 7;
	setp.eq.s64 	%p7, %rd21, 0;
	@%p7 bra 	$L__BB0_13;
	setp.lt.u64 	%p8, %rd21, 4;
	@%p8 bra 	$L__BB0_8;
	add.s64 	%rd215, %rd272, %rd6;
	shl.b64 	%rd216, %rd215, 3;
	add.s64 	%rd217, %rd3, %rd216;
	ld.global.u64 	%rd218, [%rd217];
	mad.lo.s64 	%rd219, %rd272, %rd51, %rd5;
	shl.b64 	%rd220, %rd219, 3;
	add.s64 	%rd221, %rd2, %rd220;
	ld.global.u64 	%rd222, [%rd221];
	mad.lo.s64 	%rd223, %rd222, %rd218, %rd277;
	ld.global.u64 	%rd224, [%rd217+8];
	shl.b64 	%rd225, %rd51, 3;
	add.s64 	%rd226, %rd221, %rd225;
	ld.global.u64 	%rd227, [%rd226];
	mad.lo.s64 	%rd228, %rd227, %rd224, %rd223;
	ld.global.u64 	%rd229, [%rd217+16];
	add.s64 	%rd230, %rd226, %rd225;
	ld.global.u64 	%rd231, [%rd230];
	mad.lo.s64 	%rd232, %rd231, %rd229, %rd228;
	ld.global.u64 	%rd233, [%rd217+24];
	add.s64 	%rd234, %rd230, %rd225;
	ld.global.u64 	%rd235, [%rd234];
	mad.lo.s64 	%rd277, %rd235, %rd233, %rd232;
	add.s64 	%rd272, %rd272, 4;
$L__BB0_8:
	and.b64  	%rd27, %rd50, 3;
	setp.eq.s64 	%p9, %rd27, 0;
	@%p9 bra 	$L__BB0_13;
	setp.eq.s64 	%p10, %rd27, 1;
	@%p10 bra 	$L__BB0_11;
	add.s64 	%rd237, %rd272, %rd6;
	shl.b64 	%rd238, %rd237, 3;
	add.s64 	%rd239, %rd3, %rd238;
	ld.global.u64 	%rd240, [%rd239];
	mad.lo.s64 	%rd241, %rd272, %rd51, %rd5;
	shl.b64 	%rd242, %rd241, 3;
	add.s64 	%rd243, %rd2, %rd242;
	ld.global.u64 	%rd244, [%rd243];
	mad.lo.s64 	%rd245, %rd244, %rd240, %rd277;
	ld.global.u64 	%rd246, [%rd239+8];
	shl.b64 	%rd247, %rd51, 3;
	add.s64 	%rd248, %rd243, %rd247;
	ld.global.u64 	%rd249, [%rd248];
	mad.lo.s64 	%rd277, %rd249, %rd246, %rd245;
	add.s64 	%rd272, %rd272, 2;
$L__BB0_11:
	and.b64  	%rd250, %rd50, 1;
	setp.eq.b64 	%p11, %rd250, 1;
	not.pred 	%p12, %p11;
	@%p12 bra 	$L__BB0_13;
	add.s64 	%rd251, %rd272, %rd6;
	shl.b64 	%rd252, %rd251, 3;
	add.s64 	%rd253, %rd3, %rd252;
	ld.global.u64 	%rd254, [%rd253];
	mad.lo.s64 	%rd255, %rd272, %rd51, %rd5;
	shl.b64 	%rd256, %rd255, 3;
	add.s64 	%rd257, %rd2, %rd256;
	ld.global.u64 	%rd258, [%rd257];
	mad.lo.s64 	%rd277, %rd258, %rd254, %rd277;
$L__BB0_13:
	ld.param.u64 	%rd263, [_Z10Matrix_MulPxS_S_xxx_param_2];
	bar.sync 	0;
	mad.lo.s64 	%rd259, %rd4, %rd51, %rd5;
	cvta.to.global.u64 	%rd260, %rd263;
	shl.b64 	%rd261, %rd259, 3;
	add.s64 	%rd262, %rd260, %rd261;
	st.global.u64 	[%rd262], %rd277;
	bra.uni 	$L__BB0_17;
$L__BB0_14:
	setp.lt.s64 	%p2, %rd50, 32;
	@%p2 bra 	$L__BB0_17;
	mov.u32 	%r5, %tid.x;
	cvt.u64.u32 	%rd56, %r5;
	mov.u32 	%r6, %tid.y;
	cvt.u64.u32 	%rd57, %r6;
	add.s64 	%rd58, %rd49, -1;
	mov.u32 	%r7, %ntid.y;
	mov.u32 	%r8, %ctaid.y;
	mad.lo.s32 	%r9, %r8, %r7, %r6;
	cvt.u64.u32 	%rd59, %r9;
	min.u64 	%rd60, %rd59, %rd58;
	add.s64 	%rd61, %rd51, -1;
	mov.u32 	%r10, %ntid.x;
	mov.u32 	%r11, %ctaid.x;
	mul.wide.u32 	%rd62, %r11, %r10;
	add.s64 	%rd63, %rd62, %rd56;
	min.u64 	%rd64, %rd63, %rd61;
	shl.b32 	%r12, %r6, 8;
	mov.u32 	%r13, _ZZ10Matrix_MulPxS_S_xxxE4ds_A;
	add.s32 	%r1, %r13, %r12;
	shl.b32 	%r14, %r5, 3;
	add.s32 	%r2, %r1, %r14;
	mov.u32 	%r15, _ZZ10Matrix_MulPxS_S_xxxE4ds_B;
	add.s32 	%r4, %r15, %r14;
	add.s32 	%r3, %r4, %r12;
	mad.lo.s64 	%rd65, %rd60, %rd51, %rd64;
	shl.b64 	%rd66, %rd65, 3;
	add.s64 	%rd35, %rd1, %rd66;
	mad.lo.s64 	%rd67, %rd60, %rd50, %rd56;
	shl.b64 	%rd68, %rd67, 3;
	add.s64 	%rd279, %rd3, %rd68;
	mad.lo.s64 	%rd69, %rd51, %rd57, %rd64;
	shl.b64 	%rd70, %rd69, 3;
	add.s64 	%rd278, %rd2, %rd70;
	shl.b64 	%rd38, %rd51, 8;
	shr.s64 	%rd71, %rd50, 63;
	shr.u64 	%rd72, %rd71, 59;
	add.s64 	%rd73, %rd50, %rd72;
	shr.s64 	%rd280, %rd73, 5;
	mov.b64 	%rd281, 0;
$L__BB0_16:
	ld.global.u64 	%rd74, [%rd279];
	st.shared.u64 	[%r2], %rd74;
	ld.global.u64 	%rd75, [%rd278];
	st.shared.u64 	[%r3], %rd75;
	bar.sync 	0;
	ld.shared.u64 	%rd76, [%r1];
	ld.shared.u64 	%rd77, [%r4];
	mad.lo.s64 	%rd78, %rd77, %rd76, %rd281;
	ld.shared.u64 	%rd79, [%r1+8];
	ld.shared.u64 	%rd80, [%r4+256];
	mad.lo.s64 	%rd81, %rd80, %rd79, %rd78;
	ld.shared.u64 	%rd82, [%r1+16];
	ld.shared.u64 	%rd83, [%r4+512];
	mad.lo.s64 	%rd84, %rd83, %rd82, %rd81;
	ld.shared.u64 	%rd85, [%r1+24];
	ld.shared.u64 	%rd86, [%r4+768];
	mad.lo.s64 	%rd87, %rd86, %rd85, %rd84;
	ld.shared.u64 	%rd88, [%r1+32];
	ld.shared.u64 	%rd89, [%r4+1024];
	mad.lo.s64 	%rd90, %rd89, %rd88, %rd87;
	ld.shared.u64 	%rd91, [%r1+40];
	ld.shared.u64 	%rd92, [%r4+1280];
	mad.lo.s64 	%rd93, %rd92, %rd91, %rd90;
	ld.shared.u64 	%rd94, [%r1+48];
	ld.shared.u64 	%rd95, [%r4+1536];
	mad.lo.s64 	%rd96, %rd95, %rd94, %rd93;
	ld.shared.u64 	%rd97, [%r1+56];
	ld.shared.u64 	%rd98, [%r4+1792];
	mad.lo.s64 	%rd99, %rd98, %rd97, %rd96;
	ld.shared.u64 	%rd100, [%r1+64];
	ld.shared.u64 	%rd101, [%r4+2048];
	mad.lo.s64 	%rd102, %rd101, %rd100, %rd99;
	ld.shared.u64 	%rd103, [%r1+72];
	ld.shared.u64 	%rd104, [%r4+2304];
	mad.lo.s64 	%rd105, %rd104, %rd103, %rd102;
	ld.shared.u64 	%rd106, [%r1+80];
	ld.shared.u64 	%rd107, [%r4+2560];
	mad.lo.s64 	%rd108, %rd107, %rd106, %rd105;
	ld.shared.u64 	%rd109, [%r1+88];
	ld.shared.u64 	%rd110, [%r4+2816];
	mad.lo.s64 	%rd111, %rd110, %rd109, %rd108;
	ld.shared.u64 	%rd112, [%r1+96];
	ld.shared.u64 	%rd113, [%r4+3072];
	mad.lo.s64 	%rd114, %rd113, %rd112, %rd111;
	ld.shared.u64 	%rd115, [%r1+104];
	ld.shared.u64 	%rd116, [%r4+3328];
	mad.lo.s64 	%rd117, %rd116, %rd115, %rd114;
	ld.shared.u64 	%rd118, [%r1+112];
	ld.shared.u64 	%rd119, [%r4+3584];
	mad.lo.s64 	%rd120, %rd119, %rd118, %rd117;
	ld.shared.u64 	%rd121, [%r1+120];
	ld.shared.u64 	%rd122, [%r4+3840];
	mad.lo.s64 	%rd123, %rd122, %rd121, %rd120;
	ld.shared.u64 	%rd124, [%r1+128];
	ld.shared.u64 	%rd125, [%r4+4096];
	mad.lo.s64 	%rd126, %rd125, %rd124, %rd123;
	ld.shared.u64 	%rd127, [%r1+136];
	ld.shared.u64 	%rd128, [%r4+4352];
	mad.lo.s64 	%rd129, %rd128, %rd127, %rd126;
	ld.shared.u64 	%rd130, [%r1+144];
	ld.shared.u64 	%rd131, [%r4+4608];
	mad.lo.s64 	%rd132, %rd131, %rd130, %rd129;
	ld.shared.u64 	%rd133, [%r1+152];
	ld.shared.u64 	%rd134, [%r4+4864];
	mad.lo.s64 	%rd135, %rd134, %rd133, %rd132;
	ld.shared.u64 	%rd136, [%r1+160];
	ld.shared.u64 	%rd137, [%r4+5120];
	mad.lo.s64 	%rd138, %rd137, %rd136, %rd135;
	ld.shared.u64 	%rd139, [%r1+168];
	ld.shared.u64 	%rd140, [%r4+5376];
	mad.lo.s64 	%rd141, %rd140, %rd139, %rd138;
	ld.shared.u64 	%rd142, [%r1+176];
	ld.shared.u64 	%rd143, [%r4+5632];
	mad.lo.s64 	%rd144, %rd143, %rd142, %rd141;
	ld.shared.u64 	%rd145, [%r1+184];
	ld.shared.u64 	%rd146, [%r4+5888];
	mad.lo.s64 	%rd147, %rd146, %rd145, %rd144;
	ld.shared.u64 	%rd148, [%r1+192];
	ld.shared.u64 	%rd149, [%r4+6144];
	mad.lo.s64 	%rd150, %rd149, %rd148, %rd147;
	ld.shared.u64 	%rd151, [%r1+200];
	ld.shared.u64 	%rd152, [%r4+6400];
	mad.lo.s64 	%rd153, %rd152, %rd151, %rd150;
	ld.shared.u64 	%rd154, [%r1+208];
	ld.shared.u64 	%rd155, [%r4+6656];
	mad.lo.s64 	%rd156, %rd155, %rd154, %rd153;
	ld.shared.u64 	%rd157, [%r1+216];
	ld.shared.u64 	%rd158, [%r4+6912];
	mad.lo.s64 	%rd159, %rd158, %rd157, %rd156;
	ld.shared.u64 	%rd160, [%r1+224];
	ld.shared.u64 	%rd161, [%r4+7168];
	mad.lo.s64 	%rd162, %rd161, %rd160, %rd159;
	ld.shared.u64 	%rd163, [%r1+232];
	ld.shared.u64 	%rd164, [%r4+7424];
	mad.lo.s64 	%rd165, %rd164, %rd163, %rd162;
	ld.shared.u64 	%rd166, [%r1+240];
	ld.shared.u64 	%rd167, [%r4+7680];
	mad.lo.s64 	%rd168, %rd167, %rd166, %rd165;
	ld.shared.u64 	%rd169, [%r1+248];
	ld.shared.u64 	%rd170, [%r4+7936];
	mad.lo.s64 	%rd281, %rd170, %rd169, %rd168;
	bar.sync 	0;
	st.global.u64 	[%rd35], %rd281;
	add.s64 	%rd280, %rd280, -1;
	add.s64 	%rd279, %rd279, 256;
	add.s64 	%rd278, %rd278, %rd38;
	setp.ne.s64 	%p3, %rd280, 0;
	@%p3 bra 	$L__BB0_16;
$L__BB0_17:
	ret;

}


// ===== COMPILED SASS (sm_100) =====

	.target	sm_100

	.elftype	@"ET_EXEC"


//--------------------- .note.nv.tkinfo           --------------------------
	.section	.note.nv.tkinfo,"",@"SHT_NOTE"
	.sectionflags	@"SHF_NOTE_NV_TKINFO"
	.tkinfo
        /*0018*/ 	.word	0x00000002
        /*0030*/ 	.string	""
        /*0030*/ 	.string	"ptxas"
        /*0030*/ 	.string	"Cuda compilation tools, release 13.0, V13.0.88"
        /*0030*/ 	.string	"Build cuda_13.0.r13.0/compiler.36424714_0"
        /*0030*/ 	.string	"-arch sm_100 -m 64 "



//--------------------- .note.nv.cuinfo           --------------------------
	.section	.note.nv.cuinfo,"",@"SHT_NOTE"
	.sectionflags	@"SHF_NOTE_NV_CUINFO"
        /*0018*/ 	.short	0x0002
        /*001a*/ 	.short	0x0064
        /*001c*/ 	.short	0x0082
	.zero		2


//--------------------- .nv.info                  --------------------------
	.section	.nv.info,"",@"SHT_CUDA_INFO"
	.align	4


	//----- nvinfo : EIATTR_REGCOUNT
	.align		4
        /*0000*/ 	.byte	0x04, 0x2f
        /*0002*/ 	.short	(.L_1 - .L_0)
	.align		4
.L_0:
        /*0004*/ 	.word	index@(_Z10Matrix_MulPxS_S_xxx)
        /*0008*/ 	.word	0x00000020


	//----- nvinfo : EIATTR_FRAME_SIZE
	.align		4
.L_1:
        /*000c*/ 	.byte	0x04, 0x11
        /*000e*/ 	.short	(.L_3 - .L_2)
	.align		4
.L_2:
        /*0010*/ 	.word	index@(_Z10Matrix_MulPxS_S_xxx)
        /*0014*/ 	.word	0x00000000


	//----- nvinfo : EIATTR_MIN_STACK_SIZE
	.align		4
.L_3:
        /*0018*/ 	.byte	0x04, 0x12
        /*001a*/ 	.short	(.L_5 - .L_4)
	.align		4
.L_4:
        /*001c*/ 	.word	index@(_Z10Matrix_MulPxS_S_xxx)
        /*0020*/ 	.word	0x00000000
.L_5:


//--------------------- .nv.compat                --------------------------
	.section	.nv.compat,"",@"SHT_CUDA_COMPAT_INFO"
	.align	4
        /*0000*/ 	.byte	0x02, 0x09, 0x00, 0x00, 0x02, 0x02, 0x01, 0x00, 0x02, 0x05, 0x05, 0x00, 0x03, 0x07, 0x01, 0x01
        /*0010*/ 	.byte	0x02, 0x03, 0x00, 0x00, 0x02, 0x06, 0x01, 0x00, 0x04, 0x0b, 0x08, 0x00, 0x09, 0x00, 0x00, 0x00
        /*0020*/ 	.byte	0x00, 0x00, 0x00, 0x00


//--------------------- .nv.info._Z10Matrix_MulPxS_S_xxx --------------------------
	.section	.nv.info._Z10Matrix_MulPxS_S_xxx,"",@"SHT_CUDA_INFO"
	.sectionflags	@""
	.align	4


	//----- nvinfo : EIATTR_CUDA_API_VERSION
	.align		4
        /*0000*/ 	.byte	0x04, 0x37
        /*0002*/ 	.short	(.L_7 - .L_6)
.L_6:
        /*0004*/ 	.word	0x00000082


	//----- nvinfo : EIATTR_KPARAM_INFO
	.align		4
.L_7:
        /*0008*/ 	.byte	0x04, 0x17
        /*000a*/ 	.short	(.L_9 - .L_8)
.L_8:
        /*000c*/ 	.word	0x00000000
        /*0010*/ 	.short	0x0005
        /*0012*/ 	.short	0x0028
        /*0014*/ 	.byte	0x00, 0xf0, 0x21, 0x00


	//----- nvinfo : EIATTR_KPARAM_INFO
	.align		4
.L_9:
        /*0018*/ 	.byte	0x04, 0x17
        /*001a*/ 	.short	(.L_11 - .L_10)
.L_10:
        /*001c*/ 	.word	0x00000000
        /*0020*/ 	.short	0x0004
        /*0022*/ 	.short	0x0020
        /*0024*/ 	.byte	0x00, 0xf0, 0x21, 0x00


	//----- nvinfo : EIATTR_KPARAM_INFO
	.align		4
.L_11:
        /*0028*/ 	.byte	0x04, 0x17
        /*002a*/ 	.short	(.L_13 - .L_12)
.L_12:
        /*002c*/ 	.word	0x00000000
        /*0030*/ 	.short	0x0003
        /*0032*/ 	.short	0x0018
        /*0034*/ 	.byte	0x00, 0xf0, 0x21, 0x00


	//----- nvinfo : EIATTR_KPARAM_INFO
	.align		4
.L_13:
        /*0038*/ 	.byte	0x04, 0x17
        /*003a*/ 	.short	(.L_15 - .L_14)
.L_14:
        /*003c*/ 	.word	0x00000000
        /*0040*/ 	.short	0x0002
        /*0042*/ 	.short	0x0010
        /*0044*/ 	.byte	0x00, 0xf5, 0x21, 0x00


	//----- nvinfo : EIATTR_KPARAM_INFO
	.align		4
.L_15:
        /*0048*/ 	.byte	0x04, 0x17
        /*004a*/ 	.short	(.L_17 - .L_16)
.L_16:
        /*004c*/ 	.word	0x00000000
        /*0050*/ 	.short	0x0001
        /*0052*/ 	.short	0x0008
        /*0054*/ 	.byte	0x00, 0xf5, 0x21, 0x00


	//----- nvinfo : EIATTR_KPARAM_INFO
	.align		4
.L_17:
        /*0058*/ 	.byte	0x04, 0x17
        /*005a*/ 	.short	(.L_19 - .L_18)
.L_18:
        /*005c*/ 	.word	0x00000000
        /*0060*/ 	.short	0x0000
        /*0062*/ 	.short	0x0000
        /*0064*/ 	.byte	0x00, 0xf5, 0x21, 0x00


	//----- nvinfo : EIATTR_SPARSE_MMA_MASK
	.align		4
.L_19:
        /*0068*/ 	.byte	0x03, 0x50
        /*006a*/ 	.short	0x0000


	//----- nvinfo : EIATTR_MAXREG_COUNT
	.align		4
        /*006c*/ 	.byte	0x03, 0x1b
        /*006e*/ 	.short	0x00ff


	//----- nvinfo : EIATTR_NUM_BARRIERS
	.align		4
        /*0070*/ 	.byte	0x02, 0x4c
        /*0072*/ 	.byte	0x01
	.zero		1


	//----- nvinfo : EIATTR_MERCURY_ISA_VERSION
	.align		4
        /*0074*/ 	.byte	0x03, 0x5f
        /*0076*/ 	.short	0x0101


	//----- nvinfo : EIATTR_VRC_CTA_INIT_COUNT
	.align		4
        /*0078*/ 	.byte	0x02, 0x4a
	.zero		1
	.zero		1


	//----- nvinfo : EIATTR_EXIT_INSTR_OFFSETS
	.align		4
        /*007c*/ 	.byte	0x04, 0x1c
        /*007e*/ 	.short	(.L_21 - .L_20)


	//   ....[0]....
.L_20:
        /*0080*/ 	.word	0x00001030


	//   ....[1]....
        /*0084*/ 	.word	0x00001070


	//   ....[2]....
        /*0088*/ 	.word	0x00002030


	//----- nvinfo : EIATTR_CBANK_PARAM_SIZE
	.align		4
.L_21:
        /*008c*/ 	.byte	0x03, 0x19
        /*008e*/ 	.short	0x0030


	//----- nvinfo : EIATTR_PARAM_CBANK
	.align		4
        /*0090*/ 	.byte	0x04, 0x0a
        /*0092*/ 	.short	(.L_23 - .L_22)
	.align		4
.L_22:
        /*0094*/ 	.word	index@(.nv.constant0._Z10Matrix_MulPxS_S_xxx)
        /*0098*/ 	.short	0x0380
        /*009a*/ 	.short	0x0030


	//----- nvinfo : EIATTR_SW_WAR
	.align		4
.L_23:
        /*009c*/ 	.byte	0x04, 0x36
        /*009e*/ 	.short	(.L_25 - .L_24)
.L_24:
        /*00a0*/ 	.word	0x00000008
.L_25:


//--------------------- .nv.callgraph             --------------------------
	.section	.nv.callgraph,"",@"SHT_CUDA_CALLGRAPH"
	.align	4
	.sectionentsize	8
	.align		4
        /*0000*/ 	.word	0x00000000
	.align		4
        /*0004*/ 	.word	0xffffffff
	.align		4
        /*0008*/ 	.word	0x00000000
	.align		4
        /*000c*/ 	.word	0xfffffffe
	.align		4
        /*0010*/ 	.word	0x00000000
	.align		4
        /*0014*/ 	.word	0xfffffffd
	.align		4
        /*0018*/ 	.word	0x00000000
	.align		4
        /*001c*/ 	.word	0xfffffffc


//--------------------- .text._Z10Matrix_MulPxS_S_xxx --------------------------
	.section	.text._Z10Matrix_MulPxS_S_xxx,"ax",@progbits
	.align	128
        .global         _Z10Matrix_MulPxS_S_xxx
        .type           _Z10Matrix_MulPxS_S_xxx,@function
        .size           _Z10Matrix_MulPxS_S_xxx,(.L_x_8 - _Z10Matrix_MulPxS_S_xxx)
        .other          _Z10Matrix_MulPxS_S_xxx,@"STO_CUDA_ENTRY STV_DEFAULT"
_Z10Matrix_MulPxS_S_xxx:
.text._Z10Matrix_MulPxS_S_xxx:
[----:B------:R-:W-:Y:S08]  /*0000*/  LDC R1, c[0x0][0x37c] ;  /* 0x0000df00ff017b82 */ /* 0x000ff00000000800 */
[----:B------:R-:W0:Y:S01]  /*0010*/  LDC.64 R2, c[0x0][0x398] ;  /* 0x0000e600ff027b82 */ /* 0x000e220000000a00 */
[----:B------:R-:W1:Y:S07]  /*0020*/  LDCU.64 UR10, c[0x0][0x358] ;  /* 0x00006b00ff0a77ac */ /* 0x000e6e0008000a00 */
[----:B------:R-:W0:Y:S02]  /*0030*/  LDC.64 R6, c[0x0][0x3a8] ;  /* 0x0000ea00ff067b82 */ /* 0x000e240000000a00 */
[----:B0-----:R-:W-:-:S04]  /*0040*/  ISETP.LT.U32.AND P0, PT, R2, R6, PT ;  /* 0x000000060200720c */ /* 0x001fc80003f01070 */
[----:B------:R-:W-:-:S04]  /*0050*/  ISETP.LT.AND.EX P0, PT, R3, R7, PT, P0 ;  /* 0x000000070300720c */ /* 0x000fc80003f01300 */
[----:B------:R-:W-:Y:S02]  /*0060*/  SEL R0, R2, R6, P0 ;  /* 0x0000000602007207 */ /* 0x000fe40000000000 */
[----:B------:R-:W-:Y:S02]  /*0070*/  SEL R4, R3, R7, P0 ;  /* 0x0000000703047207 */ /* 0x000fe40000000000 */
[----:B------:R-:W-:-:S04]  /*0080*/  ISETP.GT.U32.AND P0, PT, R0, 0x1f, PT ;  /* 0x0000001f0000780c */ /* 0x000fc80003f04070 */
[----:B------:R-:W-:-:S13]  /*0090*/  ISETP.GT.AND.EX P0, PT, R4, RZ, PT, P0 ;  /* 0x000000ff0400720c */ /* 0x000fda0003f04300 */
[----:B-1----:R-:W-:Y:S05]  /*00a0*/  @P0 BRA `(.L_x_0) ;  /* 0x0000000c00e40947 */ /* 0x002fea0003800000 */
[----:B------:R-:W0:Y:S01]  /*00b0*/  S2R R0, SR_TID.Y ;  /* 0x0000000000007919 */ /* 0x000e220000002200 */
[----:B------:R-:W0:Y:S01]  /*00c0*/  LDC R11, c[0x0][0x364] ;  /* 0x0000d900ff0b7b82 */ /* 0x000e220000000800 */
[----:B------:R-:W1:Y:S01]  /*00d0*/  LDCU.64 UR8, c[0x0][0x3a0] ;  /* 0x00007400ff0877ac */ /* 0x000e620008000a00 */
[----:B------:R-:W-:Y:S01]  /*00e0*/  MOV R8, 0xffffffff ;  /* 0xffffffff00087802 */ /* 0x000fe20000000f00 */
[----:B------:R-:W2:Y:S01]  /*00f0*/  S2R R10, SR_TID.X ;  /* 0x00000000000a7919 */ /* 0x000ea20000002100 */
[----:B------:R-:W-:Y:S02]  /*0100*/  MOV R9, 0xffffffff ;  /* 0xffffffff00097802 */ /* 0x000fe40000000f00 */
[----:B------:R-:W-:Y:S02]  /*0110*/  CS2R R18, SRZ ;  /* 0x0000000000127805 */ /* 0x000fe4000001ff00 */
[----:B------:R-:W0:Y:S01]  /*0120*/  S2UR UR4, SR_CTAID.Y ;  /* 0x00000000000479c3 */ /* 0x000e220000002600 */
[----:B------:R-:W-:-:S04]  /*0130*/  IMAD.WIDE.U32 R4, R2, 0x1, R8 ;  /* 0x0000000102047825 */ /* 0x000fc800078e0008 */
[----:B------:R-:W-:Y:S01]  /*0140*/  IMAD.WIDE.U32 R8, R6, 0x1, R8 ;  /* 0x0000000106087825 */ /* 0x000fe200078e0008 */
[----:B------:R-:W-:Y:S02]  /*0150*/  IADD3 R3, PT, PT, R5, R3, RZ ;  /* 0x0000000305037210 */ /* 0x000fe40007ffe0ff */
[----:B------:R-:W2:Y:S02]  /*0160*/  S2UR UR5, SR_CTAID.X ;  /* 0x00000000000579c3 */ /* 0x000ea40000002500 */
[----:B------:R-:W-:Y:S01]  /*0170*/  IADD3 R2, PT, PT, R9, R7, RZ ;  /* 0x0000000709027210 */ /* 0x000fe20007ffe0ff */
[----:B-1----:R-:W-:-:S04]  /*0180*/  UISETP.GE.U32.AND UP0, UPT, UR8, 0x1, UPT ;  /* 0x000000010800788c */ /* 0x002fc8000bf06070 */
[----:B------:R-:W-:Y:S01]  /*0190*/  UISETP.GE.AND.EX UP0, UPT, UR9, URZ, UPT, UP0 ;  /* 0x000000ff0900728c */ /* 0x000fe2000bf06300 */
[----:B------:R-:W2:Y:S01]  /*01a0*/  LDC R13, c[0x0][0x360] ;  /* 0x0000d800ff0d7b82 */ /* 0x000ea20000000800 */
[----:B0-----:R-:W-:-:S05]  /*01b0*/  IMAD R11, R11, UR4, R0 ;  /* 0x000000040b0b7c24 */ /* 0x001fca000f8e0200 */
[----:B------:R-:W-:-:S04]  /*01c0*/  ISETP.LT.U32.AND P1, PT, R11, R8, PT ;  /* 0x000000080b00720c */ /* 0x000fc80003f21070 */
[----:B------:R-:W-:-:S04]  /*01d0*/  ISETP.LT.AND.EX P1, PT, RZ, R2, PT, P1 ;  /* 0x00000002ff00720c */ /* 0x000fc80003f21310 */
[----:B------:R-:W-:Y:S02]  /*01e0*/  SEL R8, R11, R8, P1 ;  /* 0x000000080b087207 */ /* 0x000fe40000800000 */
[----:B------:R-:W-:Y:S01]  /*01f0*/  SEL R9, R2, RZ, !P1 ;  /* 0x000000ff02097207 */ /* 0x000fe20004800000 */
[----:B--2---:R-:W-:-:S05]  /*0200*/  IMAD R13, R13, UR5, R10 ;  /* 0x000000050d0d7c24 */ /* 0x004fca000f8e020a */
[----:B------:R-:W-:-:S04]  /*0210*/  ISETP.LT.U32.AND P0, PT, R13, R4, PT ;  /* 0x000000040d00720c */ /* 0x000fc80003f01070 */
[----:B------:R-:W-:-:S04]  /*0220*/  ISETP.LT.AND.EX P0, PT, RZ, R3, PT, P0 ;  /* 0x00000003ff00720c */ /* 0x000fc80003f01300 */
[----:B------:R-:W-:Y:S02]  /*0230*/  SEL R0, R13, R4, P0 ;  /* 0x000000040d007207 */ /* 0x000fe40000000000 */
[----:B------:R-:W-:Y:S01]  /*0240*/  SEL R5, R3, RZ, !P0 ;  /* 0x000000ff03057207 */ /* 0x000fe20004000000 */
[----:B------:R-:W-:Y:S06]  /*0250*/  BRA.U !UP0, `(.L_x_1) ;  /* 0x0000000d08487547 */ /* 0x000fec000b800000 */
[----:B------:R-:W-:Y:S02]  /*0260*/  UISETP.GE.U32.AND UP1, UPT, UR8, 0x8, UPT ;  /* 0x000000080800788c */ /* 0x000fe4000bf26070 */
[----:B------:R-:W-:Y:S01]  /*0270*/  IMAD R3, R5, UR8, RZ ;  /* 0x0000000805037c24 */ /* 0x000fe2000f8e02ff */
[----:B------:R-:W-:Y:S02]  /*0280*/  ULOP3.LUT UR12, UR8, 0x7, URZ, 0xc0, !UPT ;  /* 0x00000007080c7892 */ /* 0x000fe4000f8ec0ff */
[C---:B------:R-:W-:Y:S01]  /*0290*/  IMAD.WIDE.U32 R10, R0.reuse, UR8, RZ ;  /* 0x00000008000a7c25 */ /* 0x040fe2000f8e00ff */
[----:B------:R-:W-:Y:S01]  /*02a0*/  UISETP.GE.U32.AND.EX UP1, UPT, UR9, URZ, UPT, UP1 ;  /* 0x000000ff0900728c */ /* 0x000fe2000bf26110 */
[----:B------:R-:W-:Y:S01]  /*02b0*/  CS2R R18, SRZ ;  /* 0x0000000000127805 */ /* 0x000fe2000001ff00 */
[----:B------:R-:W-:Y:S01]  /*02c0*/  UISETP.NE.U32.AND UP0, UPT, UR12, URZ, UPT ;  /* 0x000000ff0c00728c */ /* 0x000fe2000bf05070 */
[----:B------:R-:W-:Y:S01]  /*02d0*/  IMAD R3, R0, UR9, R3 ;  /* 0x0000000900037c24 */ /* 0x000fe2000f8e0203 */
[----:B------:R-:W-:Y:S01]  /*02e0*/  UMOV UR4, URZ ;  /* 0x000000ff00047c82 */ /* 0x000fe20008000000 */
[----:B------:R-:W-:Y:S01]  /*02f0*/  UMOV UR5, URZ ;  /* 0x000000ff00057c82 */ /* 0x000fe20008000000 */
[----:B------:R-:W-:-:S02]  /*0300*/  UISETP.NE.AND.EX UP0, UPT, URZ, URZ, UPT, UP0 ;  /* 0x000000ffff00728c */ /* 0x000fc4000bf05300 */
[----:B------:R-:W-:Y:S01]  /*0310*/  IADD3 R4, PT, PT, R11, R3, RZ ;  /* 0x000000030b047210 */ /* 0x000fe20007ffe0ff */
[----:B------:R-:W-:Y:S08]  /*0320*/  BRA.U !UP1, `(.L_x_2) ;  /* 0x0000000509607547 */ /* 0x000ff0000b800000 */
[----:B------:R-:W0:Y:S01]  /*0330*/  LDCU.128 UR4, c[0x0][0x380] ;  /* 0x00007000ff0477ac */ /* 0x000e220008000c00 */
[----:B------:R-:W-:Y:S02]  /*0340*/  CS2R R18, SRZ ;  /* 0x0000000000127805 */ /* 0x000fe4000001ff00 */
[C-C-:B------:R-:W-:Y:S02]  /*0350*/  SHF.L.U64.HI R25, R6.reuse, 0x3, R7.reuse ;  /* 0x0000000306197819 */ /* 0x140fe40000010207 */
[C---:B------:R-:W-:Y:S02]  /*0360*/  SHF.L.U32 R27, R6.reuse, 0x3, RZ ;  /* 0x00000003061b7819 */ /* 0x040fe400000006ff */
[----:B------:R-:W-:Y:S02]  /*0370*/  SHF.L.U64.HI R2, R6, 0x6, R7 ;  /* 0x0000000606027819 */ /* 0x000fe40000010207 */
[----:B0-----:R-:W-:Y:S01]  /*0380*/  LEA R12, P1, R10, UR4, 0x3 ;  /* 0x000000040a0c7c11 */ /* 0x001fe2000f8218ff */
[----:B------:R-:W-:Y:S01]  /*0390*/  ULOP3.LUT UR4, UR8, 0xfffffff8, URZ, 0xc0, !UPT ;  /* 0xfffffff808047892 */ /* 0x000fe2000f8ec0ff */
[----:B------:R-:W-:-:S02]  /*03a0*/  LEA R24, P0, R8, UR6, 0x3 ;  /* 0x0000000608187c11 */ /* 0x000fc4000f8018ff */
[----:B------:R-:W-:Y:S01]  /*03b0*/  LEA.HI.X R13, R10, UR5, R4, 0x3, P1 ;  /* 0x000000050a0d7c11 */ /* 0x000fe200088f1c04 */
[----:B------:R-:W-:Y:S01]  /*03c0*/  ULOP3.LUT UR5, UR9, 0x7fffffff, URZ, 0xc0, !UPT ;  /* 0x7fffffff09057892 */ /* 0x000fe2000f8ec0ff */
[----:B------:R-:W-:Y:S02]  /*03d0*/  LEA.HI.X R3, R8, UR7, R9, 0x3, P0 ;  /* 0x0000000708037c11 */ /* 0x000fe400080f1c09 */
[----:B------:R-:W-:Y:S01]  /*03e0*/  IADD3 R12, P0, PT, R12, 0x20, RZ ;  /* 0x000000200c0c7810 */ /* 0x000fe20007f1e0ff */
[----:B------:R-:W-:-:S03]  /*03f0*/  UMOV UR6, UR4 ;  /* 0x0000000400067c82 */ /* 0x000fc60008000000 */
[----:B------:R-:W-:Y:S01]  /*0400*/  IADD3.X R13, PT, PT, RZ, R13, RZ, P0, !PT ;  /* 0x0000000dff0d7210 */ /* 0x000fe200007fe4ff */
[----:B------:R-:W-:-:S08]  /*0410*/  UMOV UR7, UR5 ;  /* 0x0000000500077c82 */ /* 0x000fd00008000000 */
.L_x_3:
[----:B------:R-:W-:Y:S01]  /*0420*/  MOV R20, R24 ;  /* 0x0000001800147202 */ /* 0x000fe20000000f00 */
[----:B------:R-:W2:Y:S01]  /*0430*/  LDG.E.64 R16, desc[UR10][R12.64+-0x20] ;  /* 0xffffe00a0c107981 */ /* 0x000ea2000c1e1b00 */
[----:B------:R-:W-:-:S05]  /*0440*/  MOV R21, R3 ;  /* 0x0000000300157202 */ /* 0x000fca0000000f00 */
[----:B------:R-:W2:Y:S01]  /*0450*/  LDG.E.64 R14, desc[UR10][R20.64] ;  /* 0x0000000a140e7981 */ /* 0x000ea2000c1e1b00 */
[----:B------:R-:W-:-:S04]  /*0460*/  IADD3 R28, P0, PT, R24, R27, RZ ;  /* 0x0000001b181c7210 */ /* 0x000fc80007f1e0ff */
[----:B------:R-:W-:Y:S01]  /*0470*/  IADD3.X R29, PT, PT, R3, R25, RZ, P0, !PT ;  /* 0x00000019031d7210 */ /* 0x000fe200007fe4ff */
[----:B--2---:R-:W-:Y:S02]  /*0480*/  IMAD R15, R15, R16, RZ ;  /* 0x000000100f0f7224 */ /* 0x004fe400078e02ff */
[----:B------:R-:W-:-:S04]  /*0490*/  IMAD.WIDE.U32 R22, R16, R14, R18 ;  /* 0x0000000e10167225 */ /* 0x000fc800078e0012 */
[----:B------:R-:W-:Y:S02]  /*04a0*/  IMAD R19, R17, R14, R15 ;  /* 0x0000000e11137224 */ /* 0x000fe400078e020f */
[----:B------:R-:W2:Y:S04]  /*04b0*/  LDG.E.64 R14, desc[UR10][R28.64] ;  /* 0x0000000a1c0e7981 */ /* 0x000ea8000c1e1b00 */
[----:B------:R-:W2:Y:S01]  /*04c0*/  LDG.E.64 R16, desc[UR10][R12.64+-0x18] ;  /* 0xffffe80a0c107981 */ /* 0x000ea2000c1e1b00 */
[----:B------:R-:W-:Y:S02]  /*04d0*/  IADD3 R20, P0, PT, R28, R27, RZ ;  /* 0x0000001b1c147210 */ /* 0x000fe40007f1e0ff */
[----:B------:R-:W-:Y:S02]  /*04e0*/  IADD3 R23, PT, PT, R23, R19, RZ ;  /* 0x0000001317177210 */ /* 0x000fe40007ffe0ff */
[----:B------:R-:W-:Y:S01]  /*04f0*/  IADD3.X R21, PT, PT, R29, R25, RZ, P0, !PT ;  /* 0x000000191d157210 */ /* 0x000fe200007fe4ff */
[----:B--2---:R-:W-:-:S02]  /*0500*/  IMAD R19, R15, R16, RZ ;  /* 0x000000100f137224 */ /* 0x004fc400078e02ff */
        /* <DEDUP_REMOVED lines=12> */
[----:B------:R-:W-:Y:S01]  /*05d0*/  IADD3 R20, P0, PT, R28, R27, RZ ;  /* 0x0000001b1c147210 */ /* 0x000fe20007f1e0ff */
[----:B------:R-:W-:-:S03]  /*05e0*/  IMAD.IADD R23, R23, 0x1, R19 ;  /* 0x0000000117177824 */ /* 0x000fc600078e0213 */
        /* <DEDUP_REMOVED lines=16> */
[----:B------:R-:W-:-:S02]  /*06f0*/  IADD3.X R21, PT, PT, R29, R25, RZ, P0, !PT ;  /* 0x000000191d157210 */ /* 0x000fc400007fe4ff */
[----:B------:R-:W-:Y:S01]  /*0700*/  IADD3 R18, P0, PT, R20, R27, RZ ;  /* 0x0000001b14127210 */ /* 0x000fe20007f1e0ff */
[----:B------:R-:W3:Y:S01]  /*0710*/  LDG.E.64 R28, desc[UR10][R12.64+0x18] ;  /* 0x0000180a0c1c7981 */ /* 0x000ee2000c1e1b00 */
[----:B--2---:R-:W-:Y:S02]  /*0720*/  IMAD R19, R15, R16, RZ ;  /* 0x000000100f137224 */ /* 0x004fe400078e02ff */
[----:B------:R-:W-:-:S04]  /*0730*/  IMAD.WIDE.U32 R22, R16, R14, R22 ;  /* 0x0000000e10167225 */ /* 0x000fc800078e0016 */
[----:B------:R-:W-:Y:S02]  /*0740*/  IMAD R19, R17, R14, R19 ;  /* 0x0000000e11137224 */ /* 0x000fe400078e0213 */
[----:B------:R-:W2:Y:S04]  /*0750*/  LDG.E.64 R14, desc[UR10][R20.64] ;  /* 0x0000000a140e7981 */ /* 0x000ea8000c1e1b00 */
[----:B------:R0:W2:Y:S01]  /*0760*/  LDG.E.64 R16, desc[UR10][R12.64+0x10] ;  /* 0x0000100a0c107981 */ /* 0x0000a2000c1e1b00 */
[----:B------:R-:W-:Y:S02]  /*0770*/  IADD3 R23, PT, PT, R23, R19, RZ ;  /* 0x0000001317177210 */ /* 0x000fe40007ffe0ff */
[----:B------:R-:W-:-:S06]  /*0780*/  IADD3.X R19, PT, PT, R21, R25, RZ, P0, !PT ;  /* 0x0000001915137210 */ /* 0x000fcc00007fe4ff */
[----:B------:R-:W3:Y:S01]  /*0790*/  LDG.E.64 R18, desc[UR10][R18.64] ;  /* 0x0000000a12127981 */ /* 0x000ee2000c1e1b00 */
[----:B------:R-:W-:-:S04]  /*07a0*/  UIADD3 UR6, UP1, UPT, UR6, -0x8, URZ ;  /* 0xfffffff806067890 */ /* 0x000fc8000ff3e0ff */
[----:B------:R-:W-:Y:S02]  /*07b0*/  UIADD3.X UR7, UPT, UPT, UR7, -0x1, URZ, UP1, !UPT ;  /* 0xffffffff07077890 */ /* 0x000fe40008ffe4ff */
[----:B------:R-:W-:-:S04]  /*07c0*/  UISETP.NE.U32.AND UP1, UPT, UR6, URZ, UPT ;  /* 0x000000ff0600728c */ /* 0x000fc8000bf25070 */
[----:B------:R-:W-:Y:S01]  /*07d0*/  UISETP.NE.AND.EX UP1, UPT, UR7, URZ, UPT, UP1 ;  /* 0x000000ff0700728c */ /* 0x000fe2000bf25310 */
[----:B0-----:R-:W-:Y:S02]  /*07e0*/  IADD3 R12, P1, PT, R12, 0x40, RZ ;  /* 0x000000400c0c7810 */ /* 0x001fe40007f3e0ff */
[----:B------:R-:W-:Y:S02]  /*07f0*/  LEA R24, P0, R6, R24, 0x6 ;  /* 0x0000001806187211 */ /* 0x000fe400078030ff */
[----:B------:R-:W-:Y:S02]  /*0800*/  IADD3.X R13, PT, PT, RZ, R13, RZ, P1, !PT ;  /* 0x0000000dff0d7210 */ /* 0x000fe40000ffe4ff */
[----:B------:R-:W-:Y:S01]  /*0810*/  IADD3.X R3, PT, PT, R3, R2, RZ, P0, !PT ;  /* 0x0000000203037210 */ /* 0x000fe200007fe4ff */
[----:B--2---:R-:W-:-:S04]  /*0820*/  IMAD R15, R15, R16, RZ ;  /* 0x000000100f0f7224 */ /* 0x004fc800078e02ff */
[-C--:B------:R-:W-:Y:S02]  /*0830*/  IMAD R17, R17, R14.reuse, R15 ;  /* 0x0000000e11117224 */ /* 0x080fe400078e020f */
[----:B------:R-:W-:-:S04]  /*0840*/  IMAD.WIDE.U32 R14, R16, R14, R22 ;  /* 0x0000000e100e7225 */ /* 0x000fc800078e0016 */
[----:B---3--:R-:W-:Y:S01]  /*0850*/  IMAD R21, R19, R28, RZ ;  /* 0x0000001c13157224 */ /* 0x008fe200078e02ff */
[----:B------:R-:W-:-:S03]  /*0860*/  IADD3 R15, PT, PT, R15, R17, RZ ;  /* 0x000000110f0f7210 */ /* 0x000fc60007ffe0ff */
[-C--:B------:R-:W-:Y:S02]  /*0870*/  IMAD R21, R29, R18.reuse, R21 ;  /* 0x000000121d157224 */ /* 0x080fe400078e0215 */
[----:B------:R-:W-:-:S05]  /*0880*/  IMAD.WIDE.U32 R18, R28, R18, R14 ;  /* 0x000000121c127225 */ /* 0x000fca00078e000e */
[----:B------:R-:W-:Y:S01]  /*0890*/  IADD3 R19, PT, PT, R19, R21, RZ ;  /* 0x0000001513137210 */ /* 0x000fe20007ffe0ff */
[----:B------:R-:W-:Y:S06]  /*08a0*/  BRA.U UP1, `(.L_x_3) ;  /* 0xfffffff901dc7547 */ /* 0x000fec000b83ffff */
.L_x_2:
[----:B------:R-:W-:Y:S05]  /*08b0*/  BRA.U !UP0, `(.L_x_1) ;  /* 0x0000000508b07547 */ /* 0x000fea000b800000 */
[----:B------:R-:W-:Y:S02]  /*08c0*/  UISETP.GE.U32.AND UP1, UPT, UR12, 0x4, UPT ;  /* 0x000000040c00788c */ /* 0x000fe4000bf26070 */
[----:B------:R-:W-:Y:S02]  /*08d0*/  ULOP3.LUT UR7, UR8, 0x3, URZ, 0xc0, !UPT ;  /* 0x0000000308077892 */ /* 0x000fe4000f8ec0ff */
[----:B------:R-:W-:Y:S02]  /*08e0*/  UISETP.GE.U32.AND.EX UP1, UPT, URZ, URZ, UPT, UP1 ;  /* 0x000000ffff00728c */ /* 0x000fe4000bf26110 */
[----:B------:R-:W-:-:S04]  /*08f0*/  UISETP.NE.U32.AND UP0, UPT, UR7, URZ, UPT ;  /* 0x000000ff0700728c */ /* 0x000fc8000bf05070 */
[----:B------:R-:W-:-:S03]  /*0900*/  UISETP.NE.AND.EX UP0, UPT, URZ, URZ, UPT, UP0 ;  /* 0x000000ffff00728c */ /* 0x000fc6000bf05300 */
[----:B------:R-:W-:Y:S08]  /*0910*/  BRA.U !UP1, `(.L_x_4) ;  /* 0x0000000109b87547 */ /* 0x000ff0000b800000 */
[----:B------:R-:W0:Y:S01]  /*0920*/  LDCU.128 UR12, c[0x0][0x380] ;  /* 0x00007000ff0c77ac */ /* 0x000e220008000c00 */
[----:B------:R-:W-:Y:S01]  /*0930*/  IMAD R14, R6, UR5, RZ ;  /* 0x00000005060e7c24 */ /* 0x000fe2000f8e02ff */
[----:B------:R-:W-:Y:S01]  /*0940*/  IADD3 R2, P0, PT, R10, UR4, RZ ;  /* 0x000000040a027c10 */ /* 0x000fe2000ff1e0ff */
[----:B------:R-:W-:-:S03]  /*0950*/  IMAD.WIDE.U32 R12, R6, UR4, R8 ;  /* 0x00000004060c7c25 */ /* 0x000fc6000f8e0008 */
[----:B------:R-:W-:Y:S01]  /*0960*/  IADD3.X R3, PT, PT, R4, UR5, RZ, P0, !PT ;  /* 0x0000000504037c10 */ /* 0x000fe200087fe4ff */
[----:B------:R-:W-:-:S05]  /*0970*/  IMAD R15, R7, UR4, R14 ;  /* 0x00000004070f7c24 */ /* 0x000fca000f8e020e */
[----:B------:R-:W-:Y:S01]  /*0980*/  IADD3 R13, PT, PT, R13, R15, RZ ;  /* 0x0000000f0d0d7210 */ /* 0x000fe20007ffe0ff */
[----:B------:R-:W-:Y:S01]  /*0990*/  IMAD.SHL.U32 R15, R7, 0x8, RZ ;  /* 0x00000008070f7824 */ /* 0x000fe200078e00ff */
[----:B0-----:R-:W-:Y:S02]  /*09a0*/  LEA R24, P1, R2, UR12, 0x3 ;  /* 0x0000000c02187c11 */ /* 0x001fe4000f8218ff */
[----:B------:R-:W-:Y:S02]  /*09b0*/  LEA R26, P0, R12, UR14, 0x3 ;  /* 0x0000000e0c1a7c11 */ /* 0x000fe4000f8018ff */
[----:B------:R-:W-:Y:S01]  /*09c0*/  LEA.HI.X R25, R2, UR13, R3, 0x3, P1 ;  /* 0x0000000d02197c11 */ /* 0x000fe200088f1c03 */
[----:B------:R-:W-:Y:S01]  /*09d0*/  IMAD.WIDE.U32 R2, R6, 0x8, RZ ;  /* 0x0000000806027825 */ /* 0x000fe200078e00ff */
[----:B------:R-:W-:-:S03]  /*09e0*/  LEA.HI.X R27, R12, UR15, R13, 0x3, P0 ;  /* 0x0000000f0c1b7c11 */ /* 0x000fc600080f1c0d */
[----:B------:R-:W2:Y:S01]  /*09f0*/  LDG.E.64 R22, desc[UR10][R24.64+0x8] ;  /* 0x0000080a18167981 */ /* 0x000ea2000c1e1b00 */
[----:B------:R-:W-:Y:S02]  /*0a00*/  IADD3 R3, PT, PT, R3, R15, RZ ;  /* 0x0000000f03037210 */ /* 0x000fe40007ffe0ff */
[----:B------:R-:W-:Y:S01]  /*0a10*/  IADD3 R12, P0, PT, R26, R2, RZ ;  /* 0x000000021a0c7210 */ /* 0x000fe20007f1e0ff */
[----:B------:R-:W3:Y:S04]  /*0a20*/  LDG.E.64 R14, desc[UR10][R24.64] ;  /* 0x0000000a180e7981 */ /* 0x000ee8000c1e1b00 */
[----:B------:R-:W3:Y:S01]  /*0a30*/  LDG.E.64 R16, desc[UR10][R26.64] ;  /* 0x0000000a1a107981 */ /* 0x000ee2000c1e1b00 */
[----:B------:R-:W-:-:S05]  /*0a40*/  IADD3.X R13, PT, PT, R3, R27, RZ, P0, !PT ;  /* 0x0000001b030d7210 */ /* 0x000fca00007fe4ff */
[----:B------:R-:W2:Y:S01]  /*0a50*/  LDG.E.64 R20, desc[UR10][R12.64] ;  /* 0x0000000a0c147981 */ /* 0x000ea2000c1e1b00 */
[----:B---3--:R-:W-:Y:S02]  /*0a60*/  IMAD R17, R17, R14, RZ ;  /* 0x0000000e11117224 */ /* 0x008fe400078e02ff */
[----:B------:R-:W-:Y:S01]  /*0a70*/  IMAD.WIDE.U32 R18, R14, R16, R18 ;  /* 0x000000100e127225 */ /* 0x000fe200078e0012 */
[----:B------:R-:W-:-:S03]  /*0a80*/  IADD3 R14, P0, PT, R12, R2, RZ ;  /* 0x000000020c0e7210 */ /* 0x000fc60007f1e0ff */
[----:B------:R-:W-:Y:S01]  /*0a90*/  IMAD R17, R15, R16, R17 ;  /* 0x000000100f117224 */ /* 0x000fe200078e0211 */
[----:B------:R-:W-:-:S04]  /*0aa0*/  IADD3.X R15, PT, PT, R13, R3, RZ, P0, !PT ;  /* 0x000000030d0f7210 */ /* 0x000fc800007fe4ff */
[----:B------:R-:W-:Y:S01]  /*0ab0*/  IADD3 R19, PT, PT, R19, R17, RZ ;  /* 0x0000001113137210 */ /* 0x000fe20007ffe0ff */
[----:B--2---:R-:W-:Y:S01]  /*0ac0*/  IMAD R17, R21, R22, RZ ;  /* 0x0000001615117224 */ /* 0x004fe200078e02ff */
[----:B------:R-:W-:-:S03]  /*0ad0*/  IADD3 R2, P1, PT, R14, R2, RZ ;  /* 0x000000020e027210 */ /* 0x000fc60007f3e0ff */
[-C--:B------:R-:W-:Y:S02]  /*0ae0*/  IMAD R13, R23, R20.reuse, R17 ;  /* 0x00000014170d7224 */ /* 0x080fe400078e0211 */
[----:B------:R-:W-:Y:S01]  /*0af0*/  IMAD.WIDE.U32 R18, R22, R20, R18 ;  /* 0x0000001416127225 */ /* 0x000fe200078e0012 */
[----:B------:R-:W2:Y:S04]  /*0b00*/  LDG.E.64 R16, desc[UR10][R24.64+0x10] ;  /* 0x0000100a18107981 */ /* 0x000ea8000c1e1b00 */
[----:B------:R-:W2:Y:S01]  /*0b10*/  LDG.E.64 R20, desc[UR10][R14.64] ;  /* 0x0000000a0e147981 */ /* 0x000ea2000c1e1b00 */
[----:B------:R-:W-:-:S03]  /*0b20*/  IADD3.X R3, PT, PT, R15, R3, RZ, P1, !PT ;  /* 0x000000030f037210 */ /* 0x000fc60000ffe4ff */
[----:B------:R-:W3:Y:S04]  /*0b30*/  LDG.E.64 R22, desc[UR10][R24.64+0x18] ;  /* 0x0000180a18167981 */ /* 0x000ee8000c1e1b00 */
[----:B------:R-:W3:Y:S01]  /*0b40*/  LDG.E.64 R2, desc[UR10][R2.64] ;  /* 0x0000000a02027981 */ /* 0x000ee2000c1e1b00 */
[----:B------:R-:W-:Y:S01]  /*0b50*/  IADD3 R19, PT, PT, R19, R13, RZ ;  /* 0x0000000d13137210 */ /* 0x000fe20007ffe0ff */
[----:B------:R-:W-:-:S04]  /*0b60*/  UIADD3 UR4, UP1, UPT, UR4, 0x4, URZ ;  /* 0x0000000404047890 */ /* 0x000fc8000ff3e0ff */
[----:B------:R-:W-:Y:S01]  /*0b70*/  UIADD3.X UR5, UPT, UPT, URZ, UR5, URZ, UP1, !UPT ;  /* 0x00000005ff057290 */ /* 0x000fe20008ffe4ff */
[----:B--2---:R-:W-:-:S04]  /*0b80*/  IMAD R13, R21, R16, RZ ;  /* 0x00000010150d7224 */ /* 0x004fc800078e02ff */
[-C--:B------:R-:W-:Y:S02]  /*0b90*/  IMAD R13, R17, R20.reuse, R13 ;  /* 0x00000014110d7224 */ /* 0x080fe400078e020d */
[----:B------:R-:W-:-:S04]  /*0ba0*/  IMAD.WIDE.U32 R16, R16, R20, R18 ;  /* 0x0000001410107225 */ /* 0x000fc800078e0012 */
[----:B---3--:R-:W-:Y:S01]  /*0bb0*/  IMAD R19, R3, R22, RZ ;  /* 0x0000001603137224 */ /* 0x008fe200078e02ff */
[----:B------:R-:W-:-:S03]  /*0bc0*/  IADD3 R17, PT, PT, R17, R13, RZ ;  /* 0x0000000d11117210 */ /* 0x000fc60007ffe0ff */
[-C--:B------:R-:W-:Y:S02]  /*0bd0*/  IMAD R13, R23, R2.reuse, R19 ;  /* 0x00000002170d7224 */ /* 0x080fe400078e0213 */
[----:B------:R-:W-:-:S05]  /*0be0*/  IMAD.WIDE.U32 R18, R22, R2, R16 ;  /* 0x0000000216127225 */ /* 0x000fca00078e0010 */
[----:B------:R-:W-:-:S07]  /*0bf0*/  IADD3 R19, PT, PT, R19, R13, RZ ;  /* 0x0000000d13137210 */ /* 0x000fce0007ffe0ff */
.L_x_4:
[----:B------:R-:W-:Y:S05]  /*0c00*/  BRA.U !UP0, `(.L_x_1) ;  /* 0x0000000108dc7547 */ /* 0x000fea000b800000 */
[----:B------:R-:W-:Y:S02]  /*0c10*/  UISETP.NE.U32.AND UP1, UPT, UR7, 0x1, UPT ;  /* 0x000000010700788c */ /* 0x000fe4000bf25070 */
[----:B------:R-:W-:Y:S02]  /*0c20*/  ULOP3.LUT UR6, UR8, 0x1, URZ, 0xc0, !UPT ;  /* 0x0000000108067892 */ /* 0x000fe4000f8ec0ff */
[----:B------:R-:W-:Y:S02]  /*0c30*/  UISETP.NE.AND.EX UP1, UPT, URZ, URZ, UPT, UP1 ;  /* 0x000000ffff00728c */ /* 0x000fe4000bf25310 */
[----:B------:R-:W-:-:S04]  /*0c40*/  UISETP.NE.U32.AND UP0, UPT, UR6, 0x1, UPT ;  /* 0x000000010600788c */ /* 0x000fc8000bf05070 */
[----:B------:R-:W-:-:S03]  /*0c50*/  UISETP.NE.U32.AND.EX UP0, UPT, URZ, URZ, UPT, UP0 ;  /* 0x000000ffff00728c */ /* 0x000fc6000bf05100 */
[----:B------:R-:W-:Y:S08]  /*0c60*/  BRA.U !UP1, `(.L_x_5) ;  /* 0x0000000109747547 */ /* 0x000ff0000b800000 */
[----:B------:R-:W0:Y:S01]  /*0c70*/  LDCU.128 UR12, c[0x0][0x380] ;  /* 0x00007000ff0c77ac */ /* 0x000e220008000c00 */
[----:B------:R-:W-:Y:S01]  /*0c80*/  MOV R2, R8 ;  /* 0x0000000800027202 */ /* 0x000fe20000000f00 */
[----:B------:R-:W-:Y:S01]  /*0c90*/  IMAD R14, R6, UR5, RZ ;  /* 0x00000005060e7c24 */ /* 0x000fe2000f8e02ff */
[----:B------:R-:W-:Y:S02]  /*0ca0*/  MOV R3, R9 ;  /* 0x0000000900037202 */ /* 0x000fe40000000f00 */
[----:B------:R-:W-:Y:S01]  /*0cb0*/  IADD3 R12, P0, PT, R10, UR4, RZ ;  /* 0x000000040a0c7c10 */ /* 0x000fe2000ff1e0ff */
[----:B------:R-:W-:Y:S02]  /*0cc0*/  IMAD R15, R7, UR4, R14 ;  /* 0x00000004070f7c24 */ /* 0x000fe4000f8e020e */
[----:B------:R-:W-:Y:S01]  /*0cd0*/  IMAD.WIDE.U32 R2, R6, UR4, R2 ;  /* 0x0000000406027c25 */ /* 0x000fe2000f8e0002 */
[----:B------:R-:W-:-:S04]  /*0ce0*/  IADD3.X R13, PT, PT, R4, UR5, RZ, P0, !PT ;  /* 0x00000005040d7c10 */ /* 0x000fc800087fe4ff */
[----:B------:R-:W-:Y:S02]  /*0cf0*/  IADD3 R15, PT, PT, R3, R15, RZ ;  /* 0x0000000f030f7210 */ /* 0x000fe40007ffe0ff */
[----:B0-----:R-:W-:Y:S02]  /*0d00*/  LEA R20, P1, R12, UR12, 0x3 ;  /* 0x0000000c0c147c11 */ /* 0x001fe4000f8218ff */
[----:B------:R-:W-:Y:S02]  /*0d10*/  LEA R22, P0, R2, UR14, 0x3 ;  /* 0x0000000e02167c11 */ /* 0x000fe4000f8018ff */
[----:B------:R-:W-:Y:S02]  /*0d20*/  LEA.HI.X R21, R12, UR13, R13, 0x3, P1 ;  /* 0x0000000d0c157c11 */ /* 0x000fe400088f1c0d */
[----:B------:R-:W-:Y:S02]  /*0d30*/  LEA.HI.X R23, R2, UR15, R15, 0x3, P0 ;  /* 0x0000000f02177c11 */ /* 0x000fe400080f1c0f */
[C---:B------:R-:W-:Y:S01]  /*0d40*/  LEA R16, P0, R6.reuse, R22, 0x3 ;  /* 0x0000001606107211 */ /* 0x040fe200078018ff */
[----:B------:R-:W2:Y:S04]  /*0d50*/  LDG.E.64 R2, desc[UR10][R20.64] ;  /* 0x0000000a14027981 */ /* 0x000ea8000c1e1b00 */
[----:B------:R-:W2:Y:S01]  /*0d60*/  LDG.E.64 R12, desc[UR10][R22.64] ;  /* 0x0000000a160c7981 */ /* 0x000ea2000c1e1b00 */
[----:B------:R-:W-:-:S03]  /*0d70*/  LEA.HI.X R17, R6, R23, R7, 0x3, P0 ;  /* 0x0000001706117211 */ /* 0x000fc600000f1c07 */
[----:B------:R-:W3:Y:S04]  /*0d80*/  LDG.E.64 R14, desc[UR10][R20.64+0x8] ;  /* 0x0000080a140e7981 */ /* 0x000ee8000c1e1b00 */
[----:B------:R-:W3:Y:S01]  /*0d90*/  LDG.E.64 R16, desc[UR10][R16.64] ;  /* 0x0000000a10107981 */ /* 0x000ee2000c1e1b00 */
[----:B------:R-:W-:-:S04]  /*0da0*/  UIADD3 UR4, UP1, UPT, UR4, 0x2, URZ ;  /* 0x0000000204047890 */ /* 0x000fc8000ff3e0ff */
[----:B------:R-:W-:Y:S01]  /*0db0*/  UIADD3.X UR5, UPT, UPT, URZ, UR5, URZ, UP1, !UPT ;  /* 0x00000005ff057290 */ /* 0x000fe20008ffe4ff */
[----:B--2---:R-:W-:Y:S02]  /*0dc0*/  IMAD R13, R13, R2, RZ ;  /* 0x000000020d0d7224 */ /* 0x004fe400078e02ff */
[----:B------:R-:W-:-:S04]  /*0dd0*/  IMAD.WIDE.U32 R18, R2, R12, R18 ;  /* 0x0000000c02127225 */ /* 0x000fc800078e0012 */
[----:B------:R-:W-:Y:S02]  /*0de0*/  IMAD R13, R3, R12, R13 ;  /* 0x0000000c030d7224 */ /* 0x000fe400078e020d */
[----:B---3--:R-:W-:-:S03]  /*0df0*/  IMAD R3, R17, R14, RZ ;  /* 0x0000000e11037224 */ /* 0x008fc600078e02ff */
[----:B------:R-:W-:Y:S01]  /*0e00*/  IADD3 R19, PT, PT, R19, R13, RZ ;  /* 0x0000000d13137210 */ /* 0x000fe20007ffe0ff */
[-C--:B------:R-:W-:Y:S02]  /*0e10*/  IMAD R3, R15, R16.reuse, R3 ;  /* 0x000000100f037224 */ /* 0x080fe400078e0203 */
[----:B------:R-:W-:-:S04]  /*0e20*/  IMAD.WIDE.U32 R18, R14, R16, R18 ;  /* 0x000000100e127225 */ /* 0x000fc800078e0012 */
[----:B------:R-:W-:-:S07]  /*0e30*/  IMAD.IADD R19, R19, 0x1, R3 ;  /* 0x0000000113137824 */ /* 0x000fce00078e0203 */
.L_x_5:
[----:B------:R-:W-:Y:S05]  /*0e40*/  BRA.U UP0, `(.L_x_1) ;  /* 0x00000001004c7547 */ /* 0x000fea000b800000 */
        /* <DEDUP_REMOVED lines=9> */
[C---:B0-----:R-:W-:Y:S02]  /*0ee0*/  LEA R12, P1, R11.reuse, UR12, 0x3 ;  /* 0x0000000c0b0c7c11 */ /* 0x041fe4000f8218ff */
[C---:B------:R-:W-:Y:S02]  /*0ef0*/  LEA R10, P0, R2.reuse, UR14, 0x3 ;  /* 0x0000000e020a7c11 */ /* 0x040fe4000f8018ff */
[----:B------:R-:W-:Y:S02]  /*0f00*/  LEA.HI.X R13, R11, UR13, R4, 0x3, P1 ;  /* 0x0000000d0b0d7c11 */ /* 0x000fe400088f1c04 */
[----:B------:R-:W-:-:S03]  /*0f10*/  LEA.HI.X R11, R2, UR15, R3, 0x3, P0 ;  /* 0x0000000f020b7c11 */ /* 0x000fc600080f1c03 */
[----:B------:R-:W2:Y:S04]  /*0f20*/  LDG.E.64 R2, desc[UR10][R12.64] ;  /* 0x0000000a0c027981 */ /* 0x000ea8000c1e1b00 */
[----:B------:R-:W2:Y:S02]  /*0f30*/  LDG.E.64 R10, desc[UR10][R10.64] ;  /* 0x0000000a0a0a7981 */ /* 0x000ea4000c1e1b00 */
[----:B--2---:R-:W-:Y:S02]  /*0f40*/  IMAD R15, R11, R2, RZ ;  /* 0x000000020b0f7224 */ /* 0x004fe400078e02ff */
[----:B------:R-:W-:-:S04]  /*0f50*/  IMAD.WIDE.U32 R18, R2, R10, R18 ;  /* 0x0000000a02127225 */ /* 0x000fc800078e0012 */
[----:B------:R-:W-:-:S05]  /*0f60*/  IMAD R15, R3, R10, R15 ;  /* 0x0000000a030f7224 */ /* 0x000fca00078e020f */
[----:B------:R-:W-:-:S07]  /*0f70*/  IADD3 R19, PT, PT, R19, R15, RZ ;  /* 0x0000000f13137210 */ /* 0x000fce0007ffe0ff */
.L_x_1:
[----:B------:R-:W0:Y:S01]  /*0f80*/  LDCU.64 UR4, c[0x0][0x390] ;  /* 0x00007200ff0477ac */ /* 0x000e220008000a00 */
[----:B------:R-:W-:Y:S01]  /*0f90*/  MOV R2, R8 ;  /* 0x0000000800027202 */ /* 0x000fe20000000f00 */
[----:B------:R-:W-:Y:S01]  /*0fa0*/  IMAD R5, R5, R6, RZ ;  /* 0x0000000605057224 */ /* 0x000fe200078e02ff */
[----:B------:R-:W-:-:S03]  /*0fb0*/  MOV R3, R9 ;  /* 0x0000000900037202 */ /* 0x000fc60000000f00 */
[C---:B------:R-:W-:Y:S02]  /*0fc0*/  IMAD R5, R0.reuse, R7, R5 ;  /* 0x0000000700057224 */ /* 0x040fe400078e0205 */
[----:B------:R-:W-:-:S05]  /*0fd0*/  IMAD.WIDE.U32 R2, R0, R6, R2 ;  /* 0x0000000600027225 */ /* 0x000fca00078e0002 */
[----:B------:R-:W-:Y:S01]  /*0fe0*/  IADD3 R3, PT, PT, R3, R5, RZ ;  /* 0x0000000503037210 */ /* 0x000fe20007ffe0ff */
[----:B------:R-:W-:Y:S01]  /*0ff0*/  BAR.SYNC.DEFER_BLOCKING 0x0 ;  /* 0x0000000000007b1d */ /* 0x000fe20000010000 */
[----:B0-----:R-:W-:-:S04]  /*1000*/  LEA R4, P0, R2, UR4, 0x3 ;  /* 0x0000000402047c11 */ /* 0x001fc8000f8018ff */
[----:B------:R-:W-:-:S05]  /*1010*/  LEA.HI.X R5, R2, UR5, R3, 0x3, P0 ;  /* 0x0000000502057c11 */ /* 0x000fca00080f1c03 */
[----:B------:R-:W-:Y:S01]  /*1020*/  STG.E.64 desc[UR10][R4.64], R18 ;  /* 0x0000001204007986 */ /* 0x000fe2000c101b0a */
[----:B------:R-:W-:Y:S05]  /*1030*/  EXIT ;  /* 0x000000000000794d */ /* 0x000fea0003800000 */
.L_x_0:
[----:B------:R-:W0:Y:S02]  /*1040*/  LDC.64 R10, c[0x0][0x3a0] ;  /* 0x0000e800ff0a7b82 */ /* 0x000e240000000a00 */
[----:B0-----:R-:W-:-:S04]  /*1050*/  ISETP.GE.U32.AND P0, PT, R10, 0x20, PT ;  /* 0x000000200a00780c */ /* 0x001fc80003f06070 */
[----:B------:R-:W-:-:S13]  /*1060*/  ISETP.GE.AND.EX P0, PT, R11, RZ, PT, P0 ;  /* 0x000000ff0b00720c */ /* 0x000fda0003f06300 */
[----:B------:R-:W-:Y:S05]  /*1070*/  @!P0 EXIT ;  /* 0x000000000000894d */ /* 0x000fea0003800000 */
[----:B------:R-:W0:Y:S01]  /*1080*/  S2R R13, SR_TID.Y ;  /* 0x00000000000d7919 */ /* 0x000e220000002200 */
[----:B------:R-:W0:Y:S01]  /*1090*/  LDCU UR4, c[0x0][0x364] ;  /* 0x00006c80ff0477ac */ /* 0x000e220008000800 */
[----:B------:R-:W-:Y:S01]  /*10a0*/  HFMA2 R9, -RZ, RZ, 0, 0 ;  /* 0x00000000ff097431 */ /* 0x000fe200000001ff */
[----:B------:R-:W-:Y:S01]  /*10b0*/  IADD3 R19, P0, PT, R2, -0x1, RZ ;  /* 0xffffffff02137810 */ /* 0x000fe20007f1e0ff */
[----:B------:R-:W0:Y:S01]  /*10c0*/  S2R R0, SR_CTAID.Y ;  /* 0x0000000000007919 */ /* 0x000e220000002600 */
[----:B------:R-:W1:Y:S01]  /*10d0*/  LDCU UR5, c[0x0][0x360] ;  /* 0x00006c00ff0577ac */ /* 0x000e620008000800 */
[----:B------:R-:W-:Y:S01]  /*10e0*/  IADD3 R15, P1, PT, R6, -0x1, RZ ;  /* 0xffffffff060f7810 */ /* 0x000fe20007f3e0ff */
[----:B------:R-:W2:Y:S01]  /*10f0*/  S2UR UR6, SR_CgaCtaId ;  /* 0x00000000000679c3 */ /* 0x000ea20000008800 */
[----:B------:R-:W1:Y:S01]  /*1100*/  S2R R5, SR_CTAID.X ;  /* 0x0000000000057919 */ /* 0x000e620000002500 */
[----:B------:R-:W-:Y:S01]  /*1110*/  IADD3.X R21, PT, PT, R3, -0x1, RZ, P0, !PT ;  /* 0xffffffff03157810 */ /* 0x000fe200007fe4ff */
[----:B------:R-:W3:Y:S01]  /*1120*/  LDCU.128 UR12, c[0x0][0x380] ;  /* 0x00007000ff0c77ac */ /* 0x000ee20008000c00 */
[----:B------:R-:W-:Y:S01]  /*1130*/  IADD3.X R17, PT, PT, R7, -0x1, RZ, P1, !PT ;  /* 0xffffffff07117810 */ /* 0x000fe20000ffe4ff */
[----:B------:R-:W1:Y:S01]  /*1140*/  S2R R8, SR_TID.X ;  /* 0x0000000000087919 */ /* 0x000e620000002100 */
[----:B------:R-:W-:Y:S01]  /*1150*/  CS2R R22, SRZ ;  /* 0x0000000000167805 */ /* 0x000fe2000001ff00 */
[----:B------:R-:W4:Y:S01]  /*1160*/  LDCU.64 UR8, c[0x0][0x390] ;  /* 0x00007200ff0877ac */ /* 0x000f220008000a00 */
[----:B0-----:R-:W-:Y:S01]  /*1170*/  IMAD R0, R0, UR4, R13 ;  /* 0x0000000400007c24 */ /* 0x001fe2000f8e020d */
[----:B------:R-:W-:-:S04]  /*1180*/  UMOV UR4, 0x400 ;  /* 0x0000040000047882 */ /* 0x000fc80000000000 */
[----:B------:R-:W-:Y:S01]  /*1190*/  ISETP.LT.U32.AND P0, PT, R0, R19, PT ;  /* 0x000000130000720c */ /* 0x000fe20003f01070 */
[----:B-1----:R-:W-:-:S03]  /*11a0*/  IMAD.WIDE.U32 R2, R5, UR5, R8 ;  /* 0x0000000505027c25 */ /* 0x002fc6000f8e0008 */
[----:B------:R-:W-:Y:S01]  /*11b0*/  ISETP.LT.U32.AND.EX P0, PT, RZ, R21, PT, P0 ;  /* 0x00000015ff00720c */ /* 0x000fe20003f01100 */
[----:B------:R-:W-:Y:S01]  /*11c0*/  UIADD3 UR5, UPT, UPT, UR4, 0x2000, URZ ;  /* 0x0000200004057890 */ /* 0x000fe2000fffe0ff */
[----:B------:R-:W-:Y:S01]  /*11d0*/  SHF.R.S32.HI R5, RZ, 0x1f, R11 ;  /* 0x0000001fff057819 */ /* 0x000fe2000001140b */
[----:B--2---:R-:W-:Y:S01]  /*11e0*/  ULEA UR4, UR6, UR4, 0x18 ;  /* 0x0000000406047291 */ /* 0x004fe2000f8ec0ff */
[----:B------:R-:W-:Y:S01]  /*11f0*/  ISETP.LT.U32.AND P1, PT, R2, R15, PT ;  /* 0x0000000f0200720c */ /* 0x000fe20003f21070 */
[----:B------:R-:W-:Y:S01]  /*1200*/  ULEA UR5, UR6, UR5, 0x18 ;  /* 0x0000000506057291 */ /* 0x000fe2000f8ec0ff */
[----:B------:R-:W-:Y:S02]  /*1210*/  SEL R21, R21, RZ, !P0 ;  /* 0x000000ff15157207 */ /* 0x000fe40004000000 */
[----:B------:R-:W-:Y:S02]  /*1220*/  ISETP.LT.U32.AND.EX P1, PT, R3, R17, PT, P1 ;  /* 0x000000110300720c */ /* 0x000fe40003f21110 */
[----:B------:R-:W-:Y:S01]  /*1230*/  SEL R19, R0, R19, P0 ;  /* 0x0000001300137207 */ /* 0x000fe20000000000 */
[----:B------:R-:W-:Y:S01]  /*1240*/  IMAD R0, R21, R6, RZ ;  /* 0x0000000615007224 */ /* 0x000fe200078e02ff */
[----:B------:R-:W-:-:S02]  /*1250*/  SEL R14, R2, R15, P1 ;  /* 0x0000000f020e7207 */ /* 0x000fc40000800000 */
[----:B------:R-:W-:Y:S01]  /*1260*/  SEL R15, R3, R17, P1 ;  /* 0x00000011030f7207 */ /* 0x000fe20000800000 */
[-C--:B------:R-:W-:Y:S01]  /*1270*/  IMAD.WIDE.U32 R16, R19, R10.reuse, R8 ;  /* 0x0000000a13107225 */ /* 0x080fe200078e0008 */
[----:B------:R-:W-:-:S03]  /*1280*/  LEA.HI R12, P3, R5, R10, RZ, 0x5 ;  /* 0x0000000a050c7211 */ /* 0x000fc600078728ff */
[----:B------:R-:W-:Y:S01]  /*1290*/  IMAD R10, R21, R10, RZ ;  /* 0x0000000a150a7224 */ /* 0x000fe200078e02ff */
[----:B---3--:R-:W-:Y:S01]  /*12a0*/  LEA R4, P1, R16, UR12, 0x3 ;  /* 0x0000000c10047c11 */ /* 0x008fe2000f8218ff */
[C---:B------:R-:W-:Y:S02]  /*12b0*/  IMAD R9, R19.reuse, R7, R0 ;  /* 0x0000000713097224 */ /* 0x040fe400078e0200 */
[----:B------:R-:W-:-:S04]  /*12c0*/  IMAD.WIDE.U32 R2, R19, R6, R14 ;  /* 0x0000000613027225 */ /* 0x000fc800078e000e */
[----:B------:R-:W-:Y:S01]  /*12d0*/  IMAD.WIDE.U32 R14, R13, R6, R14 ;  /* 0x000000060d0e7225 */ /* 0x000fe200078e000e */
[----:B------:R-:W-:Y:S02]  /*12e0*/  IADD3 R9, PT, PT, R3, R9, RZ ;  /* 0x0000000903097210 */ /* 0x000fe40007ffe0ff */
[----:B----4-:R-:W-:Y:S01]  /*12f0*/  LEA R18, P0, R2, UR8, 0x3 ;  /* 0x0000000802127c11 */ /* 0x010fe2000f8018ff */
[----:B------:R-:W-:Y:S01]  /*1300*/  IMAD R5, R19, R11, R10 ;  /* 0x0000000b13057224 */ /* 0x000fe200078e020a */
[C---:B------:R-:W-:Y:S01]  /*1310*/  LEA R0, P2, R14.reuse, UR14, 0x3 ;  /* 0x0000000e0e007c11 */ /* 0x040fe2000f8418ff */
[----:B------:R-:W-:Y:S01]  /*1320*/  IMAD R3, R13, R7, R15 ;  /* 0x000000070d037224 */ /* 0x000fe200078e020f */
[----:B------:R-:W-:Y:S02]  /*1330*/  IADD3.X R11, PT, PT, RZ, R11, RZ, P3, !PT ;  /* 0x0000000bff0b7210 */ /* 0x000fe40001ffe4ff */
[----:B------:R-:W-:Y:S02]  /*1340*/  IADD3 R5, PT, PT, R17, R5, RZ ;  /* 0x0000000511057210 */ /* 0x000fe40007ffe0ff */
[----:B------:R-:W-:-:S02]  /*1350*/  LEA.HI.X R3, R14, UR15, R3, 0x3, P2 ;  /* 0x0000000f0e037c11 */ /* 0x000fc400090f1c03 */
[----:B------:R-:W-:Y:S02]  /*1360*/  LEA.HI.X R5, R16, UR13, R5, 0x3, P1 ;  /* 0x0000000d10057c11 */ /* 0x000fe400088f1c05 */
[----:B------:R-:W-:Y:S02]  /*1370*/  LEA R14, R8, UR5, 0x3 ;  /* 0x00000005080e7c11 */ /* 0x000fe4000f8e18ff */
[C---:B------:R-:W-:Y:S02]  /*1380*/  LEA R16, R13.reuse, UR4, 0x8 ;  /* 0x000000040d107c11 */ /* 0x040fe4000f8e40ff */
[----:B------:R-:W-:Y:S01]  /*1390*/  LEA.HI.X R19, R2, UR9, R9, 0x3, P0 ;  /* 0x0000000902137c11 */ /* 0x000fe200080f1c09 */
[----:B------:R-:W-:Y:S01]  /*13a0*/  IMAD R13, R13, 0x100, R14 ;  /* 0x000001000d0d7824 */ /* 0x000fe200078e020e */
[----:B------:R-:W-:Y:S02]  /*13b0*/  SHF.L.U64.HI R2, R6, 0x8, R7 ;  /* 0x0000000806027819 */ /* 0x000fe40000010207 */
[----:B------:R-:W-:-:S02]  /*13c0*/  LEA R15, R8, R16, 0x3 ;  /* 0x00000010080f7211 */ /* 0x000fc400078e18ff */
[--C-:B------:R-:W-:Y:S02]  /*13d0*/  SHF.R.S64 R12, R12, 0x5, R11.reuse ;  /* 0x000000050c0c7819 */ /* 0x100fe4000000100b */
[----:B------:R-:W-:-:S07]  /*13e0*/  SHF.R.S32.HI R7, RZ, 0x5, R11 ;  /* 0x00000005ff077819 */ /* 0x000fce000001140b */
.L_x_6:
[----:B------:R-:W-:Y:S01]  /*13f0*/  MOV R26, R0 ;  /* 0x00000000001a7202 */ /* 0x000fe20000000f00 */
[----:B------:R-:W2:Y:S01]  /*1400*/  LDG.E.64 R28, desc[UR10][R4.64] ;  /* 0x0000000a041c7981 */ /* 0x000ea2000c1e1b00 */
[----:B------:R-:W-:-:S06]  /*1410*/  MOV R27, R3 ;  /* 0x00000003001b7202 */ /* 0x000fcc0000000f00 */
[----:B------:R-:W3:Y:S04]  /*1420*/  LDG.E.64 R26, desc[UR10][R26.64] ;  /* 0x0000000a1a1a7981 */ /* 0x000ee8000c1e1b00 */
[----:B--2---:R-:W-:Y:S04]  /*1430*/  STS.64 [R15], R28 ;  /* 0x0000001c0f007388 */ /* 0x004fe80000000a00 */
[----:B---3--:R-:W-:Y:S01]  /*1440*/  STS.64 [R13], R26 ;  /* 0x0000001a0d007388 */ /* 0x008fe20000000a00 */
[----:B------:R-:W-:Y:S06]  /*1450*/  BAR.SYNC.DEFER_BLOCKING 0x0 ;  /* 0x0000000000007b1d */ /* 0x000fec0000010000 */
[----:B------:R-:W-:Y:S04]  /*1460*/  LDS.64 R20, [R14] ;  /* 0x000000000e147984 */ /* 0x000fe80000000a00 */
[----:B0-----:R-:W0:Y:S04]  /*1470*/  LDS.128 R8, [R16] ;  /* 0x0000000010087984 */ /* 0x001e280000000c00 */
[----:B------:R-:W1:Y:S01]  /*1480*/  LDS.64 R24, [R14+0x100] ;  /* 0x000100000e187984 */ /* 0x000e620000000a00 */
[----:B0-----:R-:W-:-:S02]  /*1490*/  IMAD R17, R21, R8, RZ ;  /* 0x0000000815117224 */ /* 0x001fc400078e02ff */
[----:B------:R-:W-:-:S04]  /*14a0*/  IMAD.WIDE.U32 R22, R8, R20, R22 ;  /* 0x0000001408167225 */ /* 0x000fc800078e0016 */
[----:B------:R-:W-:Y:S02]  /*14b0*/  IMAD R17, R9, R20, R17 ;  /* 0x0000001409117224 */ /* 0x000fe400078e0211 */
[-C--:B-1----:R-:W-:Y:S01]  /*14c0*/  IMAD R9, R25, R10.reuse, RZ ;  /* 0x0000000a19097224 */ /* 0x082fe200078e02ff */
[----:B------:R-:W-:Y:S02]  /*14d0*/  LDS.64 R20, [R14+0x200] ;  /* 0x000200000e147984 */ /* 0x000fe40000000a00 */
[----:B------:R-:W-:Y:S01]  /*14e0*/  IADD3 R23, PT, PT, R23, R17, RZ ;  /* 0x0000001117177210 */ /* 0x000fe20007ffe0ff */
[C---:B------:R-:W-:Y:S02]  /*14f0*/  IMAD R17, R24.reuse, R11, R9 ;  /* 0x0000000b18117224 */ /* 0x040fe400078e0209 */
[----:B------:R-:W-:Y:S02]  /*1500*/  IMAD.WIDE.U32 R22, R24, R10, R22 ;  /* 0x0000000a18167225 */ /* 0x000fe400078e0016 */
[----:B------:R-:W0:Y:S04]  /*1510*/  LDS.128 R8, [R16+0x10] ;  /* 0x0000100010087984 */ /* 0x000e280000000c00 */
[----:B------:R-:W1:Y:S01]  /*1520*/  LDS.64 R24, [R14+0x300] ;  /* 0x000300000e187984 */ /* 0x000e620000000a00 */
[----:B------:R-:W-:Y:S01]  /*1530*/  IADD3 R23, PT, PT, R23, R17, RZ ;  /* 0x0000001117177210 */ /* 0x000fe20007ffe0ff */
[----:B0-----:R-:W-:-:S04]  /*1540*/  IMAD R17, R21, R8, RZ ;  /* 0x0000000815117224 */ /* 0x001fc800078e02ff */
[-C--:B------:R-:W-:Y:S02]  /*1550*/  IMAD R17, R9, R20.reuse, R17 ;  /* 0x0000001409117224 */ /* 0x080fe400078e0211 */
[----:B------:R-:W-:Y:S02]  /*1560*/  IMAD.WIDE.U32 R8, R8, R20, R22 ;  /* 0x0000001408087225 */ /* 0x000fe400078e0016 */
[----:B------:R-:W-:Y:S02]  /*1570*/  LDS.64 R20, [R14+0x400] ;  /* 0x000400000e147984 */ /* 0x000fe40000000a00 */
[----:B-1----:R-:W-:Y:S01]  /*1580*/  IMAD R23, R25, R10, RZ ;  /* 0x0000000a19177224 */ /* 0x002fe200078e02ff */
[----:B------:R-:W-:-:S03]  /*1590*/  IADD3 R9, PT, PT, R9, R17, RZ ;  /* 0x0000001109097210 */ /* 0x000fc60007ffe0ff */
[C---:B------:R-:W-:Y:S02]  /*15a0*/  IMAD R17, R24.reuse, R11, R23 ;  /* 0x0000000b18117224 */ /* 0x040fe400078e0217 */
[----:B------:R-:W-:Y:S01]  /*15b0*/  IMAD.WIDE.U32 R24, R24, R10, R8 ;  /* 0x0000000a18187225 */ /* 0x000fe200078e0008 */
[----:B------:R-:W-:Y:S04]  /*15c0*/  LDS.64 R22, [R14+0x500] ;  /* 0x000500000e167984 */ /* 0x000fe80000000a00 */
[----:B------:R-:W0:Y:S01]  /*15d0*/  LDS.128 R8, [R16+0x20] ;  /* 0x0000200010087984 */ /* 0x000e220000000c00 */
[----:B------:R-:W-:Y:S01]  /*15e0*/  IADD3 R25, PT, PT, R25, R17, RZ ;  /* 0x0000001119197210 */ /* 0x000fe20007ffe0ff */
[----:B0-----:R-:W-:-:S04]  /*15f0*/  IMAD R17, R21, R8, RZ ;  /* 0x0000000815117224 */ /* 0x001fc800078e02ff */
[-C--:B------:R-:W-:Y:S02]  /*1600*/  IMAD R17, R9, R20.reuse, R17 ;  /* 0x0000001409117224 */ /* 0x080fe400078e0211 */
[----:B------:R-:W-:Y:S02]  /*1610*/  IMAD.WIDE.U32 R8, R8, R20, R24 ;  /* 0x0000001408087225 */ /* 0x000fe400078e0018 */
[----:B------:R-:W-:Y:S02]  /*1620*/  LDS.64 R20, [R14+0x600] ;  /* 0x000600000e147984 */ /* 0x000fe40000000a00 */
[----:B------:R-:W-:Y:S01]  /*1630*/  IMAD R23, R23, R10, RZ ;  /* 0x0000000a17177224 */ /* 0x000fe200078e02ff */
[----:B------:R-:W-:Y:S01]  /*1640*/  IADD3 R9, PT, PT, R9, R17, RZ ;  /* 0x0000001109097210 */ /* 0x000fe20007ffe0ff */
[----:B------:R-:W-:Y:S02]  /*1650*/  LDS.64 R24, [R14+0x700] ;  /* 0x000700000e187984 */ /* 0x000fe40000000a00 */
[----:B------:R-:W-:-:S02]  /*1660*/  IMAD R17, R22, R11, R23 ;  /* 0x0000000b16117224 */ /* 0x000fc400078e0217 */
[----:B------:R-:W-:Y:S02]  /*1670*/  IMAD.WIDE.U32 R22, R22, R10, R8 ;  /* 0x0000000a16167225 */ /* 0x000fe400078e0008 */
[----:B------:R-:W0:Y:S03]  /*1680*/  LDS.128 R8, [R16+0x30] ;  /* 0x0000300010087984 */ /* 0x000e260000000c00 */
[----:B------:R-:W-:Y:S01]  /*1690*/  IADD3 R23, PT, PT, R23, R17, RZ ;  /* 0x0000001117177210 */ /* 0x000fe20007ffe0ff */
[----:B0-----:R-:W-:-:S04]  /*16a0*/  IMAD R17, R21, R8, RZ ;  /* 0x0000000815117224 */ /* 0x001fc800078e02ff */
[-C--:B------:R-:W-:Y:S02]  /*16b0*/  IMAD R17, R9, R20.reuse, R17 ;  /* 0x0000001409117224 */ /* 0x080fe400078e0211 */
[----:B------:R-:W-:Y:S02]  /*16c0*/  IMAD.WIDE.U32 R8, R8, R20, R22 ;  /* 0x0000001408087225 */ /* 0x000fe400078e0016 */
[----:B------:R-:W-:Y:S02]  /*16d0*/  LDS.64 R20, [R14+0x800] ;  /* 0x000800000e147984 */ /* 0x000fe40000000a00 */
[----:B------:R-:W-:Y:S01]  /*16e0*/  IMAD R23, R25, R10, RZ ;  /* 0x0000000a19177224 */ /* 0x000fe200078e02ff */
        /* <DEDUP_REMOVED lines=21> */
[----:B------:R-:W-:Y:S02]  /*1840*/  IMAD R23, R25, R10, RZ ;  /* 0x0000000a19177224 */ /* 0x000fe400078e02ff */
[----:B------:R-:W-:Y:S02]  /*1850*/  IMAD.IADD R9, R9, 0x1, R17 ;  /* 0x0000000109097824 */ /* 0x000fe400078e0211 */
[----:B------:R-:W-:-:S02]  /*1860*/  IMAD R17, R24, R11, R23 ;  /* 0x0000000b18117224 */ /* 0x000fc400078e0217 */
        /* <DEDUP_REMOVED lines=69> */
[----:B------:R-:W-:Y:S02]  /*1cc0*/  IMAD.IADD R25, R25, 0x1, R17 ;  /* 0x0000000119197824 */ /* 0x000fe400078e0211 */
        /* <DEDUP_REMOVED lines=33> */
[----:B------:R-:W-:Y:S01]  /*1ee0*/  BAR.SYNC.DEFER_BLOCKING 0x0 ;  /* 0x0000000000007b1d */ /* 0x000fe20000010000 */
[----:B------:R-:W-:-:S04]  /*1ef0*/  IADD3 R12, P0, PT, R12, -0x1, RZ ;  /* 0xffffffff0c0c7810 */ /* 0x000fc80007f1e0ff */
[----:B------:R-:W-:Y:S02]  /*1f00*/  IADD3.X R7, PT, PT, R7, -0x1, RZ, P0, !PT ;  /* 0xffffffff07077810 */ /* 0x000fe400007fe4ff */
[----:B------:R-:W-:-:S04]  /*1f10*/  ISETP.NE.U32.AND P0, PT, R12, RZ, PT ;  /* 0x000000ff0c00720c */ /* 0x000fc80003f05070 */
[----:B------:R-:W-:Y:S01]  /*1f20*/  ISETP.NE.AND.EX P0, PT, R7, RZ, PT, P0 ;  /* 0x000000ff0700720c */ /* 0x000fe20003f05300 */
[----:B0-----:R-:W-:-:S04]  /*1f30*/  IMAD R17, R21, R8, RZ ;  /* 0x0000000815117224 */ /* 0x001fc800078e02ff */
[-C--:B------:R-:W-:Y:S02]  /*1f40*/  IMAD R17, R9, R20.reuse, R17 ;  /* 0x0000001409117224 */ /* 0x080fe400078e0211 */
[----:B------:R-:W-:-:S04]  /*1f50*/  IMAD.WIDE.U32 R8, R8, R20, R22 ;  /* 0x0000001408087225 */ /* 0x000fc800078e0016 */
[----:B------:R-:W-:Y:S01]  /*1f60*/  IMAD R21, R25, R10, RZ ;  /* 0x0000000a19157224 */ /* 0x000fe200078e02ff */
[----:B------:R-:W-:-:S03]  /*1f70*/  IADD3 R9, PT, PT, R9, R17, RZ ;  /* 0x0000001109097210 */ /* 0x000fc60007ffe0ff */
[C---:B------:R-:W-:Y:S02]  /*1f80*/  IMAD R21, R24.reuse, R11, R21 ;  /* 0x0000000b18157224 */ /* 0x040fe400078e0215 */
[----:B------:R-:W-:-:S05]  /*1f90*/  IMAD.WIDE.U32 R22, R24, R10, R8 ;  /* 0x0000000a18167225 */ /* 0x000fca00078e0008 */
[----:B------:R-:W-:Y:S02]  /*1fa0*/  IADD3 R23, PT, PT, R23, R21, RZ ;  /* 0x0000001517177210 */ /* 0x000fe40007ffe0ff */
[----:B------:R-:W-:Y:S02]  /*1fb0*/  MOV R8, R22 ;  /* 0x0000001600087202 */ /* 0x000fe40000000f00 */
[----:B------:R-:W-:Y:S02]  /*1fc0*/  MOV R9, R23 ;  /* 0x0000001700097202 */ /* 0x000fe40000000f00 */
[----:B------:R-:W-:Y:S02]  /*1fd0*/  IADD3 R4, P1, PT, R4, 0x100, RZ ;  /* 0x0000010004047810 */ /* 0x000fe40007f3e0ff */
[----:B------:R-:W-:Y:S01]  /*1fe0*/  LEA R0, P2, R6, R0, 0x8 ;  /* 0x0000000006007211 */ /* 0x000fe200078440ff */
[----:B------:R0:W-:Y:S01]  /*1ff0*/  STG.E.64 desc[UR10][R18.64], R8 ;  /* 0x0000000812007986 */ /* 0x0001e2000c101b0a */
[----:B------:R-:W-:-:S02]  /*2000*/  IADD3.X R5, PT, PT, RZ, R5, RZ, P1, !PT ;  /* 0x00000005ff057210 */ /* 0x000fc40000ffe4ff */
[----:B------:R-:W-:Y:S01]  /*2010*/  IADD3.X R3, PT, PT, R3, R2, RZ, P2, !PT ;  /* 0x0000000203037210 */ /* 0x000fe200017fe4ff */
[----:B------:R-:W-:Y:S08]  /*2020*/  @P0 BRA `(.L_x_6) ;  /* 0xfffffff000f00947 */ /* 0x000ff0000383ffff */
[----:B------:R-:W-:Y:S05]  /*2030*/  EXIT ;  /* 0x000000000000794d */ /* 0x000fea0003800000 */
.L_x_7:
[----:B------:R-:W-:-:S00]  /*2040*/  BRA `(.L_x_7) ;  /* 0xfffffffc00fc7947 */ /* 0x000fc0000383ffff */
[----:B------:R-:W-:-:S00]  /*2050*/  NOP ;  /* 0x0000000000007918 */ /* 0x000fc00000000000 */
        /* <DEDUP_REMOVED lines=10> */
.L_x_8:


//--------------------- .nv.shared._Z10Matrix_MulPxS_S_xxx --------------------------
	.section	.nv.shared._Z10Matrix_MulPxS_S_xxx,"aw",@nobits
	.sectionflags	@""
	.align	8
.nv.shared._Z10Matrix_MulPxS_S_xxx:
	.zero		17408


//--------------------- .nv.shared.reserved.0     --------------------------
	.section	.nv.shared.reserved.0,"aw",@nobits
	.weak		__nv_reservedSMEM_offset_0_alias
	.size		__nv_reservedSMEM_offset_0_alias, 0, 64
	.other		__nv_reservedSMEM_offset_0_alias,@"STO_CUDA_RESERVED_SHARED STV_DEFAULT"
__nv_reservedSMEM_offset_0_alias:
	.zero		0
	.zero		64


//--------------------- .nv.constant0._Z10Matrix_MulPxS_S_xxx --------------------------
	.section	.nv.constant0._Z10Matrix_MulPxS_S_xxx,"a",@progbits
	.sectionflags	@""
	.align	4
.nv.constant0._Z10Matrix_MulPxS_S_xxx:
	.zero		944


//--------------------- SYMBOLS --------------------------

	.type		.nv.reservedSmem.offset0,@object
	.size		.nv.reservedSmem.offset0,0x4
	.type		.nv.reservedSmem.cap,@object
	.size		.nv.reservedSmem.cap,0x4
